def matmul_kernel(
    a_ptr,
    b_ptr,
    c_ptr,
    M,
    N,
    K,
    stride_am,
    stride_ak,
    stride_bk,
    stride_bn,
    stride_cm,
    stride_cn,
    BLOCK_M: tl.constexpr,
    BLOCK_N: tl.constexpr,
    BLOCK_K: tl.constexpr,
    GROUP_M: tl.constexpr,
):
    pid = tl.program_id(axis=0)
    num_pid_m = tl.cdiv(M, BLOCK_M)
    num_pid_n = tl.cdiv(N, BLOCK_N)
    num_pid_in_group = GROUP_M * num_pid_n
    group_id = pid // num_pid_in_group
    first_pid_m = group_id * GROUP_M
    group_size_m = min(num_pid_m - first_pid_m, GROUP_M)
    pid_m = first_pid_m + ((pid % num_pid_in_group) % group_size_m)
    pid_n = (pid % num_pid_in_group) // group_size_m

    offs_am = (pid_m * BLOCK_M + tl.arange(0, BLOCK_M)) % M
    offs_bn = (pid_n * BLOCK_N + tl.arange(0, BLOCK_N)) % N
    offs_k = tl.arange(0, BLOCK_K)
    a_ptrs = a_ptr + offs_am[:, None] * stride_am + offs_k[None, :] * stride_ak
    b_ptrs = b_ptr + offs_k[:, None] * stride_bk + offs_bn[None, :] * stride_bn

    acc = tl.zeros((BLOCK_M, BLOCK_N), dtype=tl.float32)
    for kk in range(0, tl.cdiv(K, BLOCK_K)):
        a = tl.load(a_ptrs, mask=offs_k[None, :] < K - kk * BLOCK_K, other=0.0)
        b = tl.load(b_ptrs, mask=offs_k[:, None] < K - kk * BLOCK_K, other=0.0)
        acc = tl.dot(a, b, acc)
        a_ptrs += BLOCK_K * stride_ak
        b_ptrs += BLOCK_K * stride_bk

    c = acc.to(c_ptr.dtype.element_ty)
    offs_cm = pid_m * BLOCK_M + tl.arange(0, BLOCK_M)
    offs_cn = pid_n * BLOCK_N + tl.arange(0, BLOCK_N)
    c_ptrs = c_ptr + offs_cm[:, None] * stride_cm + offs_cn[None, :] * stride_cn
    mask = (offs_cm[:, None] < M) & (offs_cn[None, :] < N)
    tl.store(c_ptrs, c, mask=mask)

# config = {"BLOCK_K": 128, "BLOCK_M": 64, "BLOCK_N": 64, "GROUP_M": 8, "arch": "sm_100", "dtype": "fp32", "num_ctas": 4, "num_stages": 3, "num_warps": 4}
# arch = sm_100


// ===== COMPILED SASS (sm_100a) =====

	.target	sm_100a

	.elftype	@"ET_EXEC"


//--------------------- .note.nv.tkinfo           --------------------------
	.section	.note.nv.tkinfo,"",@"SHT_NOTE"
	.sectionflags	@"SHF_NOTE_NV_TKINFO"
	.tkinfo
        /*0018*/ 	.word	0x00000081
        /*0030*/ 	.string	""
        /*0030*/ 	.string	"ptxas-blackwell"
        /*0030*/ 	.string	"Cuda compilation tools, release 12.9, V12.9.86"
        /*0030*/ 	.string	"Build cuda_12.9.r12.9/compiler.36037853_0"
        /*0030*/ 	.string	"-v  -suppress-debug-info  -lineinfo  -arch sm_100a "



//--------------------- .note.nv.cuver            --------------------------
	.section	.note.nv.cuver,"",@"SHT_NOTE"
	.sectionflags	@"SHF_NOTE_NV_CUVER"
        /*0018*/ 	.short	0x0001
        /*001a*/ 	.short	0x0064
        /*001c*/ 	.short	0x0001
        /*001e*/ 	.short	0x0000
        /*0020*/ 	.short	0x0001
        /*0022*/ 	.short	0x0000


//--------------------- .nv.info                  --------------------------
	.section	.nv.info,"",@"SHT_CUDA_INFO"
	.align	4


	//----- nvinfo : EIATTR_REGCOUNT
	.align		4
        /*0000*/ 	.byte	0x04, 0x2f
        /*0002*/ 	.short	(.L_4 - .L_3)
	.align		4
.L_3:
        /*0004*/ 	.word	index@(matmul_kernel)
        /*0008*/ 	.word	0x000000ff


	//----- nvinfo : EIATTR_FRAME_SIZE
	.align		4
.L_4:
        /*000c*/ 	.byte	0x04, 0x11
        /*000e*/ 	.short	(.L_6 - .L_5)
	.align		4
.L_5:
        /*0010*/ 	.word	index@($__internal_2_$__cuda_sm10x_tcgen05_guardrail_trap_unallocated_columns_being_dealloced)
        /*0014*/ 	.word	0x00000008


	//----- nvinfo : EIATTR_FRAME_SIZE
	.align		4
.L_6:
        /*0018*/ 	.byte	0x04, 0x11
        /*001a*/ 	.short	(.L_8 - .L_7)
	.align		4
.L_7:
        /*001c*/ 	.word	index@($__internal_1_$__cuda_sm10x_tcgen05_guardrail_trap_phase_invalid_during_alloc)
        /*0020*/ 	.word	0x00000008


	//----- nvinfo : EIATTR_FRAME_SIZE
	.align		4
.L_8:
        /*0024*/ 	.byte	0x04, 0x11
        /*0026*/ 	.short	(.L_10 - .L_9)
	.align		4
.L_9:
        /*0028*/ 	.word	index@($__internal_0_$__cuda_sm10x_tcgen05_guardrail_trap_col_being_dealloced_not_returned_by_alloc)
        /*002c*/ 	.word	0x00000008


	//----- nvinfo : EIATTR_FRAME_SIZE
	.align		4
.L_10:
        /*0030*/ 	.byte	0x04, 0x11
        /*0032*/ 	.short	(.L_12 - .L_11)
	.align		4
.L_11:
        /*0034*/ 	.word	index@(matmul_kernel)
        /*0038*/ 	.word	0x00000008


	//----- nvinfo : EIATTR_MIN_STACK_SIZE
	.align		4
.L_12:
        /*003c*/ 	.byte	0x04, 0x12
        /*003e*/ 	.short	(.L_14 - .L_13)
	.align		4
.L_13:
        /*0040*/ 	.word	index@(matmul_kernel)
        /*0044*/ 	.word	0x00000008
.L_14:


//--------------------- .nv.info.matmul_kernel    --------------------------
	.section	.nv.info.matmul_kernel,"",@"SHT_CUDA_INFO"
	.sectionflags	@""
	.align	4


	//----- nvinfo : EIATTR_CUDA_API_VERSION
	.align		4
        /*0000*/ 	.byte	0x04, 0x37
        /*0002*/ 	.short	(.L_16 - .L_15)
.L_15:
        /*0004*/ 	.word	0x00000081


	//----- nvinfo : EIATTR_KPARAM_INFO
	.align		4
.L_16:
        /*0008*/ 	.byte	0x04, 0x17
        /*000a*/ 	.short	(.L_18 - .L_17)
.L_17:
        /*000c*/ 	.word	0x00000000
        /*0010*/ 	.short	0x000d
        /*0012*/ 	.short	0x0048
        /*0014*/ 	.byte	0x00, 0xf4, 0x21, 0x00


	//----- nvinfo : EIATTR_KPARAM_INFO
	.align		4
.L_18:
        /*0018*/ 	.byte	0x04, 0x17
        /*001a*/ 	.short	(.L_20 - .L_19)
.L_19:
        /*001c*/ 	.word	0x00000000
        /*0020*/ 	.short	0x000c
        /*0022*/ 	.short	0x0040
        /*0024*/ 	.byte	0x00, 0xf4, 0x21, 0x00


	//----- nvinfo : EIATTR_KPARAM_INFO
	.align		4
.L_20:
        /*0028*/ 	.byte	0x04, 0x17
        /*002a*/ 	.short	(.L_22 - .L_21)
.L_21:
        /*002c*/ 	.word	0x00000000
        /*0030*/ 	.short	0x000b
        /*0032*/ 	.short	0x0038
        /*0034*/ 	.byte	0x00, 0xf0, 0x11, 0x00


	//----- nvinfo : EIATTR_KPARAM_INFO
	.align		4
.L_22:
        /*0038*/ 	.byte	0x04, 0x17
        /*003a*/ 	.short	(.L_24 - .L_23)
.L_23:
        /*003c*/ 	.word	0x00000000
        /*0040*/ 	.short	0x000a
        /*0042*/ 	.short	0x0034
        /*0044*/ 	.byte	0x00, 0xf0, 0x11, 0x00


	//----- nvinfo : EIATTR_KPARAM_INFO
	.align		4
.L_24:
        /*0048*/ 	.byte	0x04, 0x17
        /*004a*/ 	.short	(.L_26 - .L_25)
.L_25:
        /*004c*/ 	.word	0x00000000
        /*0050*/ 	.short	0x0009
        /*0052*/ 	.short	0x0030
        /*0054*/ 	.byte	0x00, 0xf0, 0x11, 0x00


	//----- nvinfo : EIATTR_KPARAM_INFO
	.align		4
.L_26:
        /*0058*/ 	.byte	0x04, 0x17
        /*005a*/ 	.short	(.L_28 - .L_27)
.L_27:
        /*005c*/ 	.word	0x00000000
        /*0060*/ 	.short	0x0008
        /*0062*/ 	.short	0x002c
        /*0064*/ 	.byte	0x00, 0xf0, 0x11, 0x00


	//----- nvinfo : EIATTR_KPARAM_INFO
	.align		4
.L_28:
        /*0068*/ 	.byte	0x04, 0x17
        /*006a*/ 	.short	(.L_30 - .L_29)
.L_29:
        /*006c*/ 	.word	0x00000000
        /*0070*/ 	.short	0x0007
        /*0072*/ 	.short	0x0028
        /*0074*/ 	.byte	0x00, 0xf0, 0x11, 0x00


	//----- nvinfo : EIATTR_KPARAM_INFO
	.align		4
.L_30:
        /*0078*/ 	.byte	0x04, 0x17
        /*007a*/ 	.short	(.L_32 - .L_31)
.L_31:
        /*007c*/ 	.word	0x00000000
        /*0080*/ 	.short	0x0006
        /*0082*/ 	.short	0x0024
        /*0084*/ 	.byte	0x00, 0xf0, 0x11, 0x00


	//----- nvinfo : EIATTR_KPARAM_INFO
	.align		4
.L_32:
        /*0088*/ 	.byte	0x04, 0x17
        /*008a*/ 	.short	(.L_34 - .L_33)
.L_33:
        /*008c*/ 	.word	0x00000000
        /*0090*/ 	.short	0x0005
        /*0092*/ 	.short	0x0020
        /*0094*/ 	.byte	0x00, 0xf0, 0x11, 0x00


	//----- nvinfo : EIATTR_KPARAM_INFO
	.align		4
.L_34:
        /*0098*/ 	.byte	0x04, 0x17
        /*009a*/ 	.short	(.L_36 - .L_35)
.L_35:
        /*009c*/ 	.word	0x00000000
        /*00a0*/ 	.short	0x0004
        /*00a2*/ 	.short	0x001c
        /*00a4*/ 	.byte	0x00, 0xf0, 0x11, 0x00


	//----- nvinfo : EIATTR_KPARAM_INFO
	.align		4
.L_36:
        /*00a8*/ 	.byte	0x04, 0x17
        /*00aa*/ 	.short	(.L_38 - .L_37)
.L_37:
        /*00ac*/ 	.word	0x00000000
        /*00b0*/ 	.short	0x0003
        /*00b2*/ 	.short	0x0018
        /*00b4*/ 	.byte	0x00, 0xf0, 0x11, 0x00


	//----- nvinfo : EIATTR_KPARAM_INFO
	.align		4
.L_38:
        /*00b8*/ 	.byte	0x04, 0x17
        /*00ba*/ 	.short	(.L_40 - .L_39)
.L_39:
        /*00bc*/ 	.word	0x00000000
        /*00c0*/ 	.short	0x0002
        /*00c2*/ 	.short	0x0010
        /*00c4*/ 	.byte	0x00, 0xf4, 0x21, 0x00


	//----- nvinfo : EIATTR_KPARAM_INFO
	.align		4
.L_40:
        /*00c8*/ 	.byte	0x04, 0x17
        /*00ca*/ 	.short	(.L_42 - .L_41)
.L_41:
        /*00cc*/ 	.word	0x00000000
        /*00d0*/ 	.short	0x0001
        /*00d2*/ 	.short	0x0008
        /*00d4*/ 	.byte	0x00, 0xf4, 0x21, 0x00


	//----- nvinfo : EIATTR_KPARAM_INFO
	.align		4
.L_42:
        /*00d8*/ 	.byte	0x04, 0x17
        /*00da*/ 	.short	(.L_44 - .L_43)
.L_43:
        /*00dc*/ 	.word	0x00000000
        /*00e0*/ 	.short	0x0000
        /*00e2*/ 	.short	0x0000
        /*00e4*/ 	.byte	0x00, 0xf4, 0x21, 0x00


	//----- nvinfo : EIATTR_EXPLICIT_CLUSTER
	.align		4
.L_44:
        /*00e8*/ 	.byte	0x01, 0x3e
	.zero		2


	//----- nvinfo : EIATTR_CTA_PER_CLUSTER
	.align		4
        /*00ec*/ 	.byte	0x04, 0x3d
        /*00ee*/ 	.short	(.L_46 - .L_45)
.L_45:
        /*00f0*/ 	.word	0x00000004
        /*00f4*/ 	.word	0x00000001
        /*00f8*/ 	.word	0x00000001


	//----- nvinfo : EIATTR_AT_ENTRY_FRAGMENTS
	.align		4
.L_46:
        /*00fc*/ 	.byte	0x04, 0x4f
        /*00fe*/ 	.short	(.L_48 - .L_47)


	//   ....[0]....
.L_47:
        /*0100*/ 	.word	0x00000004


	//----- nvinfo : EIATTR_RESERVED_SMEM_USED
	.align		4
.L_48:
        /*0104*/ 	.byte	0x01, 0x41
	.zero		2


	//----- nvinfo : EIATTR_SPARSE_MMA_MASK
	.align		4
        /*0108*/ 	.byte	0x03, 0x50
        /*010a*/ 	.short	0x0000


	//----- nvinfo : EIATTR_TCGEN05_1CTA_USED
	.align		4
        /*010c*/ 	.byte	0x01, 0x51
	.zero		2


	//----- nvinfo : EIATTR_MAXREG_COUNT
	.align		4
        /*0110*/ 	.byte	0x03, 0x1b
        /*0112*/ 	.short	0x00ff


	//----- nvinfo : EIATTR_NUM_BARRIERS
	.align		4
        /*0114*/ 	.byte	0x02, 0x4c
        /*0116*/ 	.byte	0x01
	.zero		1


	//----- nvinfo : EIATTR_ANNOTATIONS
	.align		4
        /*0118*/ 	.byte	0x04, 0x55
        /*011a*/ 	.short	(.L_50 - .L_49)


	//   ....[0]....
.L_49:
        /*011c*/ 	.word	0x00000001
        /*0120*/ 	.byte	0x40, 0x2b, 0x00, 0x00, 0x01, 0x00, 0x00, 0x00, 0x00, 0xd4, 0x00, 0x00


	//----- nvinfo : EIATTR_INT_WARP_WIDE_INSTR_OFFSETS
	.align		4
.L_50:
        /*012c*/ 	.byte	0x04, 0x31
        /*012e*/ 	.short	(.L_52 - .L_51)


	//   ....[0]....
.L_51:
        /*0130*/ 	.word	0x000029c0


	//   ....[1]....
        /*0134*/ 	.word	0x000029f0


	//   ....[2]....
        /*0138*/ 	.word	0x00002b20


	//   ....[3]....
        /*013c*/ 	.word	0x0000db40


	//   ....[4]....
        /*0140*/ 	.word	0x0000db90


	//----- nvinfo : EIATTR_COOP_GROUP_MASK_REGIDS
	.align		4
.L_52:
        /*0144*/ 	.byte	0x04, 0x29
        /*0146*/ 	.short	(.L_54 - .L_53)


	//   ....[0]....
.L_53:
        /*0148*/ 	.word	0xffffffff


	//   ....[1]....
        /*014c*/ 	.word	0xffffffff


	//   ....[2]....
        /*0150*/ 	.word	0xffffffff


	//   ....[3]....
        /*0154*/ 	.word	0xffffffff


	//----- nvinfo : EIATTR_COOP_GROUP_INSTR_OFFSETS
	.align		4
.L_54:
        /*0158*/ 	.byte	0x04, 0x28
        /*015a*/ 	.short	(.L_56 - .L_55)


	//   ....[0]....
.L_55:
        /*015c*/ 	.word	0x00000070


	//   ....[1]....
        /*0160*/ 	.word	0x00000320


	//   ....[2]....
        /*0164*/ 	.word	0x0000d9e0


	//   ....[3]....
        /*0168*/ 	.word	0x0000dc40


	//----- nvinfo : EIATTR_VRC_CTA_INIT_COUNT
	.align		4
.L_56:
        /*016c*/ 	.byte	0x02, 0x4a
        /*016e*/ 	.byte	0x80
	.zero		1


	//----- nvinfo : EIATTR_MBARRIER_INSTR_OFFSETS
	.align		4
        /*0170*/ 	.byte	0x04, 0x39
        /*0172*/ 	.short	(.L_58 - .L_57)


	//   ....[0]....
.L_57:
        /*0174*/ 	.word	0x00002c40
        /*0178*/ 	.word	0x000000ff
        /*017c*/ 	.word	0x00000000
        /*0180*/ 	.short	0x0100
        /*0182*/ 	.byte	0x09
	.zero		1


	//   ....[1]....
        /*0184*/ 	.word	0x00002d30
        /*0188*/ 	.word	0x000000ff
        /*018c*/ 	.word	0x0001e008
        /*0190*/ 	.short	0x0100
        /*0192*/ 	.byte	0x07
	.zero		1


	//   ....[2]....
        /*0194*/ 	.word	0x0000ac80
        /*0198*/ 	.word	0x000000ff
        /*019c*/ 	.word	0x00000000
        /*01a0*/ 	.short	0x010a
        /*01a2*/ 	.byte	0x0e
	.zero		1


	//   ....[3]....
        /*01a4*/ 	.word	0x0000d3e0
        /*01a8*/ 	.word	0x000000ff
        /*01ac*/ 	.word	0x00000000
        /*01b0*/ 	.short	0x010a
        /*01b2*/ 	.byte	0x09
	.zero		1


	//   ....[4]....
        /*01b4*/ 	.word	0x0000d470
        /*01b8*/ 	.word	0x000000ff
        /*01bc*/ 	.word	0x0001e000
        /*01c0*/ 	.short	0x0108
        /*01c2*/ 	.byte	0x07
	.zero		1


	//   ....[5]....
        /*01c4*/ 	.word	0x0000d4f0
        /*01c8*/ 	.word	0x000000ff
        /*01cc*/ 	.word	0x0001e008
        /*01d0*/ 	.short	0x0108
        /*01d2*/ 	.byte	0x07
	.zero		1


	//   ....[6]....
        /*01d4*/ 	.word	0x0000dc60
        /*01d8*/ 	.word	0x000000ff
        /*01dc*/ 	.word	0x00000000
        /*01e0*/ 	.short	0x010a
        /*01e2*/ 	.byte	0x0e
	.zero		1


	//   ....[7]....
        /*01e4*/ 	.word	0x0000dc90
        /*01e8*/ 	.word	0x000000ff
        /*01ec*/ 	.word	0x00000000
        /*01f0*/ 	.short	0x010a
        /*01f2*/ 	.byte	0x09
	.zero		1


	//----- nvinfo : EIATTR_NUM_MBARRIERS
	.align		4
.L_58:
        /*01f4*/ 	.byte	0x03, 0x38
        /*01f6*/ 	.short	0x0002


	//----- nvinfo : EIATTR_EXIT_INSTR_OFFSETS
	.align		4
        /*01f8*/ 	.byte	0x04, 0x1c
        /*01fa*/ 	.short	(.L_60 - .L_59)


	//   ....[0]....
.L_59:
        /*01fc*/ 	.word	0x0000dc50


	//----- nvinfo : EIATTR_REQNTID
	.align		4
.L_60:
        /*0200*/ 	.byte	0x04, 0x10
        /*0202*/ 	.short	(.L_62 - .L_61)
.L_61:
        /*0204*/ 	.word	0x00000080
        /*0208*/ 	.word	0x00000001
        /*020c*/ 	.word	0x00000001


	//----- nvinfo : EIATTR_CRS_STACK_SIZE
	.align		4
.L_62:
        /*0210*/ 	.byte	0x04, 0x1e
        /*0212*/ 	.short	(.L_64 - .L_63)
.L_63:
        /*0214*/ 	.word	0x00000000


	//----- nvinfo : EIATTR_CBANK_PARAM_SIZE
	.align		4
.L_64:
        /*0218*/ 	.byte	0x03, 0x19
        /*021a*/ 	.short	0x0050


	//----- nvinfo : EIATTR_PARAM_CBANK
	.align		4
        /*021c*/ 	.byte	0x04, 0x0a
        /*021e*/ 	.short	(.L_66 - .L_65)
	.align		4
.L_65:
        /*0220*/ 	.word	index@(.nv.constant0.matmul_kernel)
        /*0224*/ 	.short	0x0380
        /*0226*/ 	.short	0x0050


	//----- nvinfo : EIATTR_SW_WAR
	.align		4
.L_66:
        /*0228*/ 	.byte	0x04, 0x36
        /*022a*/ 	.short	(.L_68 - .L_67)
.L_67:
        /*022c*/ 	.word	0x00000008
.L_68:


//--------------------- .nv.compat                --------------------------
	.section	.nv.compat,"",@"SHT_CUDA_COMPAT_INFO"
	.align	4
        /*0000*/ 	.byte	0x02, 0x02, 0x02, 0x00, 0x02, 0x05, 0x05, 0x00, 0x02, 0x03, 0x00, 0x00, 0x02, 0x06, 0x01, 0x00


//--------------------- .nv.callgraph             --------------------------
	.section	.nv.callgraph,"",@"SHT_CUDA_CALLGRAPH"
	.align	4
	.sectionentsize	8
	.align		4
        /*0000*/ 	.word	0x00000000
	.align		4
        /*0004*/ 	.word	0xffffffff
	.align		4
        /*0008*/ 	.word	0x00000000
	.align		4
        /*000c*/ 	.word	0xfffffffe
	.align		4
        /*0010*/ 	.word	0x00000000
	.align		4
        /*0014*/ 	.word	0xfffffffd
	.align		4
        /*0018*/ 	.word	0x00000000
	.align		4
        /*001c*/ 	.word	0xfffffffc


//--------------------- .text.matmul_kernel       --------------------------
	.section	.text.matmul_kernel,"ax",@progbits
	.align	128
        .global         matmul_kernel
        .type           matmul_kernel,@function
        .size           matmul_kernel,(.L_x_20 - matmul_kernel)
        .other          matmul_kernel,@"STO_CUDA_ENTRY STV_DEFAULT"
matmul_kernel:
.text.matmul_kernel:
[----:B------:R-:W1:Y:S01]  /*0000*/  LDC R1, c[0x0][0x37c] ;  /* 0x0000df00ff017b82 */ /* 0x000e620000000800 */
[----:B------:R-:W2:Y:S01]  /*0010*/  S2R R0, SR_TID.X ;  /* 0x0000000000007919 */ /* 0x000ea20000002100 */
[----:B-1----:R-:W-:Y:S01]  /*0020*/  VIADD R1, R1, 0xfffffff8 ;  /* 0xfffffff801017836 */ /* 0x002fe20000000000 */
[----:B--2---:R-:W-:-:S13]  /*0030*/  ISETP.GE.U32.AND P0, PT, R0, 0x20, PT ;  /* 0x000000200000780c */ /* 0x004fda0003f06070 */
[----:B------:R-:W-:Y:S02]  /*0040*/  VOTEU.ANY UP0, P0 ;  /* 0x0000000000ff7886 */ /* 0x000fe40000000100 */
[----:B------:R-:W-:Y:S05]  /*0050*/  BRA.U UP0, `(.L_x_0) ;  /* 0x0000000100b47547 */ /* 0x000fea000b800000 */
[----:B------:R-:W1:Y:S01]  /*0060*/  S2UR UR6, SR_CgaCtaId ;  /* 0x00000000000679c3 */ /* 0x000e620000008800 */
[----:B------:R-:W-:Y:S01]  /*0070*/  NOP ;  /* 0x0000000000007918 */ /* 0x000fe20000000000 */
[----:B------:R-:W-:Y:S02]  /*0080*/  UMOV UR4, 0x40 ;  /* 0x0000004000047882 */ /* 0x000fe40000000000 */
[----:B-1----:R-:W-:-:S09]  /*0090*/  ULEA UR4, UR6, UR4, 0x18 ;  /* 0x0000000406047291 */ /* 0x002fd2000f8ec0ff */
[----:B------:R-:W1:Y:S01]  /*00a0*/  LDS.U8 R0, [UR4] ;  /* 0x00000004ff007984 */ /* 0x000e620008000000 */
[----:B------:R-:W-:Y:S02]  /*00b0*/  UMOV UR4, 0x400 ;  /* 0x0000040000047882 */ /* 0x000fe40000000000 */
[----:B------:R-:W-:Y:S01]  /*00c0*/  ULEA UR4, UR6, UR4, 0x18 ;  /* 0x0000000406047291 */ /* 0x000fe2000f8ec0ff */
[----:B-1----:R-:W-:-:S13]  /*00d0*/  ISETP.NE.AND P0, PT, R0, RZ, PT ;  /* 0x000000ff0000720c */ /* 0x002fda0003f05270 */
[----:B------:R-:W-:Y:S05]  /*00e0*/  @P0 BRA `(.L_x_1) ;  /* 0x0000000000780947 */ /* 0x000fea0003800000 */
[----:B------:R-:W-:-:S13]  /*00f0*/  ELECT P0, URZ, PT ;  /* 0x0000000000ff782f */ /* 0x000fda0003800000 */
[----:B------:R-:W-:Y:S05]  /*0100*/  @!P0 BRA `(.L_x_2) ;  /* 0x0000000000808947 */ /* 0x000fea0003800000 */
[----:B------:R-:W-:Y:S01]  /*0110*/  UMOV UR5, 0x1 ;  /* 0x0000000100057882 */ /* 0x000fe20000000000 */
[----:B------:R-:W-:-:S04]  /*0120*/  IMAD.MOV.U32 R4, RZ, RZ, 0x1 ;  /* 0x00000001ff047424 */ /* 0x000fc800078e00ff */
[----:B------:R-:W-:Y:S04]  /*0130*/  DEPBAR.LE SB1, 0x36 ;  /* 0x00009d800000791a */ /* 0x000fe80000000000 */
[----:B------:R-:W1:Y:S02]  /*0140*/  UTCATOMSWS.FIND_AND_SET.ALIGN UP1, UR5, UR5 ;  /* 0x00000005000575e3 */ /* 0x000e640008020800 */
[----:B-1----:R-:W-:-:S04]  /*0150*/  PLOP3.LUT P0, PT, PT, PT, UP1, 0x80, 0x8 ;  /* 0x000000000008781c */ /* 0x002fc80003f0f018 */
[----:B------:R-:W-:-:S04]  /*0160*/  SEL R0, RZ, 0xffffffff, !P0 ;  /* 0xffffffffff007807 */ /* 0x000fc80004000000 */
[----:B------:R-:W-:Y:S01]  /*0170*/  ISETP.NE.AND P0, PT, R0, RZ, PT ;  /* 0x000000ff0000720c */ /* 0x000fe20003f05270 */
[----:B------:R-:W-:-:S12]  /*0180*/  IMAD.U32 R0, RZ, RZ, UR5 ;  /* 0x00000005ff007e24 */ /* 0x000fd8000f8e00ff */
[----:B------:R-:W-:Y:S05]  /*0190*/  @P0 BRA `(.L_x_3) ;  /* 0x0000000000240947 */ /* 0x000fea0003800000 */
.L_x_4:
[----:B------:R-:W-:Y:S05]  /*01a0*/  NANOSLEEP 0x64 ;  /* 0x000000640000795d */ /* 0x000fea0003800000 */
[----:B------:R-:W-:-:S05]  /*01b0*/  UMOV UR5, 0x1 ;  /* 0x0000000100057882 */ /* 0x000fca0000000000 */
[----:B------:R-:W-:Y:S04]  /*01c0*/  DEPBAR.LE SB1, 0x36 ;  /* 0x00009d800000791a */ /* 0x000fe80000000000 */
[----:B------:R-:W1:Y:S02]  /*01d0*/  UTCATOMSWS.FIND_AND_SET.ALIGN UP1, UR5, UR5 ;  /* 0x00000005000575e3 */ /* 0x000e640008020800 */
[----:B-1----:R-:W-:-:S04]  /*01e0*/  PLOP3.LUT P0, PT, PT, PT, UP1, 0x80, 0x8 ;  /* 0x000000000008781c */ /* 0x002fc80003f0f018 */
[----:B------:R-:W-:-:S04]  /*01f0*/  SEL R0, RZ, 0xffffffff, !P0 ;  /* 0xffffffffff007807 */ /* 0x000fc80004000000 */
[----:B------:R-:W-:Y:S01]  /*0200*/  ISETP.NE.AND P0, PT, R0, RZ, PT ;  /* 0x000000ff0000720c */ /* 0x000fe20003f05270 */
[----:B------:R-:W-:-:S12]  /*0210*/  IMAD.U32 R0, RZ, RZ, UR5 ;  /* 0x00000005ff007e24 */ /* 0x000fd8000f8e00ff */
[----:B------:R-:W-:Y:S05]  /*0220*/  @!P0 BRA `(.L_x_4) ;  /* 0xfffffffc00dc8947 */ /* 0x000fea000383ffff */
.L_x_3:
[----:B------:R-:W-:Y:S01]  /*0230*/  VIADD R3, R0, 0x10 ;  /* 0x0000001000037836 */ /* 0x000fe20000000000 */
[----:B------:R-:W-:Y:S01]  /*0240*/  UMOV UR5, 0x50 ;  /* 0x0000005000057882 */ /* 0x000fe20000000000 */
[----:B------:R-:W-:Y:S01]  /*0250*/  SHF.L.U32 R2, R4, R0, RZ ;  /* 0x0000000004027219 */ /* 0x000fe200000006ff */
[----:B------:R-:W-:Y:S01]  /*0260*/  ULEA UR5, UR6, UR5, 0x18 ;  /* 0x0000000506057291 */ /* 0x000fe2000f8ec0ff */
[----:B------:R-:W-:Y:S01]  /*0270*/  IMAD.SHL.U32 R0, R0, 0x20, RZ ;  /* 0x0000002000007824 */ /* 0x000fe200078e00ff */
[----:B------:R-:W-:-:S04]  /*0280*/  SHF.L.U32 R3, R4, R3, RZ ;  /* 0x0000000304037219 */ /* 0x000fc800000006ff */
[----:B------:R-:W-:-:S05]  /*0290*/  LOP3.LUT R2, R3, R2, RZ, 0xfc, !PT ;  /* 0x0000000203027212 */ /* 0x000fca00078efcff */
[----:B------:R1:W-:Y:S04]  /*02a0*/  ATOMS.OR RZ, [UR5], R2 ;  /* 0x00000002ffff798c */ /* 0x0003e8000b000005 */
[----:B------:R1:W-:Y:S01]  /*02b0*/  STS [UR4], R0 ;  /* 0x00000000ff007988 */ /* 0x0003e20008000804 */
[----:B------:R-:W-:Y:S05]  /*02c0*/  BRA `(.L_x_2) ;  /* 0x0000000000107947 */ /* 0x000fea0003800000 */
.L_x_1:
[----:B------:R-:W-:Y:S01]  /*02d0*/  IMAD.MOV.U32 R0, RZ, RZ, -0x1 ;  /* 0xffffffffff007424 */ /* 0x000fe200078e00ff */
[----:B------:R-:W-:-:S04]  /*02e0*/  MOV R2, 0x310 ;  /* 0x0000031000027802 */ /* 0x000fc80000000f00 */
[----:B------:R1:W-:Y:S03]  /*02f0*/  STS [UR4], R0 ;  /* 0x00000000ff007988 */ /* 0x0003e60008000804 */
[----:B-1----:R-:W-:Y:S05]  /*0300*/  CALL.REL.NOINC `($__internal_1_$__cuda_sm10x_tcgen05_guardrail_trap_phase_invalid_during_alloc) ;  /* 0x000000d800787944 */ /* 0x002fea0003c00000 */
.L_x_2:
[----:B------:R-:W-:Y:S05]  /*0310*/  WARPSYNC.ALL ;  /* 0x0000000000007948 */ /* 0x000fea0003800000 */
[----:B------:R-:W-:Y:S01]  /*0320*/  NOP ;  /* 0x0000000000007918 */ /* 0x000fe20000000000 */
.L_x_0:
[----:B------:R-:W2:Y:S08]  /*0330*/  LDC.64 R26, c[0x0][0x398] ;  /* 0x0000e600ff1a7b82 */ /* 0x000eb00000000a00 */
[----:B------:R-:W3:Y:S02]  /*0340*/  S2UR UR5, SR_CgaSize ;  /* 0x00000000000579c3 */ /* 0x000ee40000008a00 */
[----:B---3--:R-:W-:-:S12]  /*0350*/  UIMAD UR5, UR5, -0xa0, URZ ;  /* 0xffffff60050578a4 */ /* 0x008fd8000f8e02ff */
[----:B------:R-:W3:Y:S01]  /*0360*/  LDCU UR5, c[0x0][UR5+0x2b0] ;  /* 0x00005600050577ac */ /* 0x000ee20008000800 */
[----:B------:R-:W4:Y:S01]  /*0370*/  S2R R94, SR_TID.X ;  /* 0x00000000005e7919 */ /* 0x000f220000002100 */
[----:B------:R-:W5:Y:S01]  /*0380*/  LDCU.64 UR16, c[0x0][0x3a8] ;  /* 0x00007500ff1077ac */ /* 0x000f620008000a00 */
[----:B------:R-:W1:Y:S01]  /*0390*/  S2R R197, SR_CgaCtaId ;  /* 0x0000000000c57919 */ /* 0x000e620000008800 */
[----:B------:R-:W3:Y:S01]  /*03a0*/  S2UR UR4, SR_CTAID.X ;  /* 0x00000000000479c3 */ /* 0x000ee20000002500 */
[----:B------:R-:W1:Y:S01]  /*03b0*/  LDCU.128 UR12, c[0x0][0x380] ;  /* 0x00007000ff0c77ac */ /* 0x000e620008000c00 */
[----:B------:R-:W1:Y:S06]  /*03c0*/  LDCU UR6, c[0x0][0x3b0] ;  /* 0x00007600ff0677ac */ /* 0x000e6c0008000800 */
[----:B------:R-:W1:Y:S01]  /*03d0*/  LDC R124, c[0x0][0x3a0] ;  /* 0x0000e800ff7c7b82 */ /* 0x000e620000000800 */
[----:B------:R-:W1:Y:S01]  /*03e0*/  LDCU.64 UR22, c[0x0][0x358] ;  /* 0x00006b00ff1677ac */ /* 0x000e620008000a00 */
[----:B-----5:R-:W-:Y:S01]  /*03f0*/  IMAD.U32 R45, RZ, RZ, UR16 ;  /* 0x00000010ff2d7e24 */ /* 0x020fe2000f8e00ff */
[----:B--2---:R-:W-:Y:S01]  /*0400*/  IABS R18, R26 ;  /* 0x0000001a00127213 */ /* 0x004fe20000000000 */
[----:B-1----:R-:W-:Y:S01]  /*0410*/  VIADD R0, R27, 0x3f ;  /* 0x0000003f1b007836 */ /* 0x002fe20000000000 */
[----:B------:R-:W-:Y:S01]  /*0420*/  IABS R23, R27 ;  /* 0x0000001b00177213 */ /* 0x000fe20000000000 */
[----:B------:R-:W-:-:S02]  /*0430*/  IMAD.U32 R49, RZ, RZ, UR16 ;  /* 0x00000010ff317e24 */ /* 0x000fc4000f8e00ff */
[----:B------:R-:W-:Y:S01]  /*0440*/  IMAD.U32 R51, RZ, RZ, UR16 ;  /* 0x00000010ff337e24 */ /* 0x000fe2000f8e00ff */
[----:B------:R-:W-:Y:S01]  /*0450*/  SHF.R.S32.HI R3, RZ, 0x1f, R0 ;  /* 0x0000001fff037819 */ /* 0x000fe20000011400 */
[----:B------:R-:W-:Y:S01]  /*0460*/  IMAD.U32 R53, RZ, RZ, UR16 ;  /* 0x00000010ff357e24 */ /* 0x000fe2000f8e00ff */
[----:B---3--:R-:W-:Y:S01]  /*0470*/  I2FP.F32.U32 R5, UR4 ;  /* 0x0000000400057c45 */ /* 0x008fe20008201000 */
[----:B------:R-:W1:Y:S01]  /*0480*/  S2UR UR4, SR_CgaCtaId ;  /* 0x00000000000479c3 */ /* 0x000e620000008800 */
[----:B------:R-:W-:Y:S01]  /*0490*/  LEA.HI R3, R3, R0, RZ, 0x6 ;  /* 0x0000000003037211 */ /* 0x000fe200078f30ff */
[----:B------:R-:W-:Y:S01]  /*04a0*/  IMAD.U32 R55, RZ, RZ, UR16 ;  /* 0x00000010ff377e24 */ /* 0x000fe2000f8e00ff */
[C---:B----4-:R-:W-:Y:S01]  /*04b0*/  LEA.HI R196, R94.reuse, 0xe, RZ, 0x1a ;  /* 0x0000000e5ec47811 */ /* 0x050fe200078fd0ff */
[----:B------:R-:W-:Y:S01]  /*04c0*/  FMUL R5, R5, UR5 ;  /* 0x0000000505057c20 */ /* 0x000fe20008400000 */
[----:B------:R-:W-:Y:S01]  /*04d0*/  SHF.R.S32.HI R3, RZ, 0x6, R3 ;  /* 0x00000006ff037819 */ /* 0x000fe20000011403 */
[----:B------:R-:W-:Y:S01]  /*04e0*/  IMAD.U32 R57, RZ, RZ, UR16 ;  /* 0x00000010ff397e24 */ /* 0x000fe2000f8e00ff */
[----:B------:R-:W-:Y:S01]  /*04f0*/  LEA.HI R193, R94, 0x1e, RZ, 0x1a ;  /* 0x0000001e5ec17811 */ /* 0x000fe200078fd0ff */
[----:B------:R-:W-:Y:S01]  /*0500*/  VIADD R224, R124, 0x7f ;  /* 0x0000007f7ce07836 */ /* 0x000fe20000000000 */
[C---:B------:R-:W-:Y:S01]  /*0510*/  LEA.HI R238, R94.reuse, 0x2e, RZ, 0x1a ;  /* 0x0000002e5eee7811 */ /* 0x040fe200078fd0ff */
[----:B------:R-:W-:Y:S01]  /*0520*/  IMAD.SHL.U32 R4, R3, 0x8, RZ ;  /* 0x0000000803047824 */ /* 0x000fe200078e00ff */
[----:B------:R-:W-:Y:S01]  /*0530*/  F2I.U32.TRUNC.NTZ R5, R5 ;  /* 0x0000000500057305 */ /* 0x000fe2000020f000 */
[----:B------:R-:W-:Y:S01]  /*0540*/  IMAD.U32 R59, RZ, RZ, UR16 ;  /* 0x00000010ff3b7e24 */ /* 0x000fe2000f8e00ff */
[C---:B------:R-:W-:Y:S01]  /*0550*/  LEA.HI R192, R94.reuse, 0x3e, RZ, 0x1a ;  /* 0x0000003e5ec07811 */ /* 0x040fe200078fd0ff */
[----:B------:R-:W-:Y:S01]  /*0560*/  IMAD.U32 R61, RZ, RZ, UR16 ;  /* 0x00000010ff3d7e24 */ /* 0x000fe2000f8e00ff */
[----:B------:R-:W-:Y:S01]  /*0570*/  IABS R7, R4 ;  /* 0x0000000400077213 */ /* 0x000fe20000000000 */
[----:B------:R-:W-:Y:S01]  /*0580*/  IMAD.U32 R65, RZ, RZ, UR16 ;  /* 0x00000010ff417e24 */ /* 0x000fe2000f8e00ff */
[C---:B------:R-:W-:Y:S01]  /*0590*/  LEA.HI R191, R94.reuse, 0x5e, RZ, 0x1a ;  /* 0x0000005e5ebf7811 */ /* 0x040fe200078fd0ff */
[----:B------:R-:W-:Y:S01]  /*05a0*/  IMAD.U32 R67, RZ, RZ, UR16 ;  /* 0x00000010ff437e24 */ /* 0x000fe2000f8e00ff */
[----:B------:R-:W2:Y:S01]  /*05b0*/  I2F.RP R0, R7 ;  /* 0x0000000700007306 */ /* 0x000ea20000209400 */
[----:B------:R-:W-:Y:S01]  /*05c0*/  IMAD.U32 R69, RZ, RZ, UR16 ;  /* 0x00000010ff457e24 */ /* 0x000fe2000f8e00ff */
[C---:B------:R-:W-:Y:S01]  /*05d0*/  LEA.HI R195, R94.reuse, 0x4e, RZ, 0x1a ;  /* 0x0000004e5ec37811 */ /* 0x040fe200078fd0ff */
[----:B------:R-:W-:Y:S01]  /*05e0*/  IMAD.U32 R71, RZ, RZ, UR16 ;  /* 0x00000010ff477e24 */ /* 0x000fe2000f8e00ff */
[C---:B------:R-:W-:Y:S01]  /*05f0*/  LEA.HI R190, R94.reuse, 0x7e, RZ, 0x1a ;  /* 0x0000007e5ebe7811 */ /* 0x040fe200078fd0ff */
[----:B------:R-:W-:Y:S01]  /*0600*/  IMAD.U32 R73, RZ, RZ, UR16 ;  /* 0x00000010ff497e24 */ /* 0x000fe2000f8e00ff */
[C---:B------:R-:W-:Y:S01]  /*0610*/  LEA.HI R194, R94.reuse, 0x6e, RZ, 0x1a ;  /* 0x0000006e5ec27811 */ /* 0x040fe200078fd0ff */
[----:B------:R-:W-:Y:S01]  /*0620*/  IMAD.U32 R75, RZ, RZ, UR16 ;  /* 0x00000010ff4b7e24 */ /* 0x000fe2000f8e00ff */
[----:B------:R-:W-:Y:S01]  /*0630*/  LOP3.LUT R251, R94, 0x7f, RZ, 0xc0, !PT ;  /* 0x0000007f5efb7812 */ /* 0x000fe200078ec0ff */
[----:B------:R-:W-:Y:S01]  /*0640*/  IMAD.U32 R77, RZ, RZ, UR16 ;  /* 0x00000010ff4d7e24 */ /* 0x000fe2000f8e00ff */
[----:B------:R-:W-:Y:S01]  /*0650*/  UMOV UR5, 0x1 ;  /* 0x0000000100057882 */ /* 0x000fe20000000000 */
[----:B------:R-:W-:-:S02]  /*0660*/  IMAD.U32 R79, RZ, RZ, UR16 ;  /* 0x00000010ff4f7e24 */ /* 0x000fc4000f8e00ff */
[----:B------:R-:W-:Y:S01]  /*0670*/  IMAD.U32 R95, RZ, RZ, UR16 ;  /* 0x00000010ff5f7e24 */ /* 0x000fe2000f8e00ff */
[----:B--2---:R-:W2:Y:S01]  /*0680*/  MUFU.RCP R0, R0 ;  /* 0x0000000000007308 */ /* 0x004ea20000001000 */
[----:B------:R-:W-:Y:S02]  /*0690*/  IMAD R211, R192, UR16, RZ ;  /* 0x00000010c0d37c24 */ /* 0x000fe4000f8e02ff */
[----:B------:R-:W-:Y:S02]  /*06a0*/  IMAD R208, R191, UR16, RZ ;  /* 0x00000010bfd07c24 */ /* 0x000fe4000f8e02ff */
[----:B------:R-:W-:Y:S02]  /*06b0*/  IMAD R210, R195, UR16, RZ ;  /* 0x00000010c3d27c24 */ /* 0x000fe4000f8e02ff */
[----:B--2---:R-:W-:Y:S01]  /*06c0*/  VIADD R2, R0, 0xffffffe ;  /* 0x0ffffffe00027836 */ /* 0x004fe20000000000 */
[----:B------:R-:W-:-:S03]  /*06d0*/  IABS R0, R5 ;  /* 0x0000000500007213 */ /* 0x000fc60000000000 */
[----:B------:R2:W3:Y:S02]  /*06e0*/  F2I.FTZ.U32.TRUNC.NTZ R3, R2 ;  /* 0x0000000200037305 */ /* 0x0004e4000021f000 */
[----:B--2---:R-:W-:Y:S02]  /*06f0*/  IMAD.MOV.U32 R2, RZ, RZ, RZ ;  /* 0x000000ffff027224 */ /* 0x004fe400078e00ff */
[----:B---3--:R-:W-:-:S04]  /*0700*/  IMAD.MOV R6, RZ, RZ, -R3 ;  /* 0x000000ffff067224 */ /* 0x008fc800078e0a03 */
[----:B------:R-:W-:Y:S01]  /*0710*/  IMAD R9, R6, R7, RZ ;  /* 0x0000000706097224 */ /* 0x000fe200078e02ff */
[----:B------:R-:W-:-:S03]  /*0720*/  IABS R6, R4 ;  /* 0x0000000400067213 */ /* 0x000fc60000000000 */
[----:B------:R-:W-:-:S04]  /*0730*/  IMAD.HI.U32 R3, R3, R9, R2 ;  /* 0x0000000903037227 */ /* 0x000fc800078e0002 */
[----:B------:R-:W-:Y:S01]  /*0740*/  IMAD.MOV R2, RZ, RZ, -R6 ;  /* 0x000000ffff027224 */ /* 0x000fe200078e0a06 */
[----:B------:R-:W-:Y:S01]  /*0750*/  MOV R6, 0x400 ;  /* 0x0000040000067802 */ /* 0x000fe20000000f00 */
[----:B------:R-:W-:-:S03]  /*0760*/  IMAD.HI.U32 R3, R3, R0, RZ ;  /* 0x0000000003037227 */ /* 0x000fc600078e00ff */
[----:B------:R-:W-:Y:S01]  /*0770*/  R2UR UR7, R6 ;  /* 0x00000000060772ca */ /* 0x000fe200000e0000 */
[----:B------:R-:W-:Y:S01]  /*0780*/  IMAD R0, R3, R2, R0 ;  /* 0x0000000203007224 */ /* 0x000fe200078e0200 */
[----:B------:R-:W-:Y:S04]  /*0790*/  BAR.SYNC.DEFER_BLOCKING 0x0 ;  /* 0x0000000000007b1d */ /* 0x000fe80000010000 */
[----:B------:R-:W-:-:S07]  /*07a0*/  ISETP.GT.U32.AND P1, PT, R7, R0, PT ;  /* 0x000000000700720c */ /* 0x000fce0003f24070 */
[----:B-1----:R-:W-:Y:S01]  /*07b0*/  ULEA UR7, UR4, UR7, 0x18 ;  /* 0x0000000704077291 */ /* 0x002fe2000f8ec0ff */
[----:B------:R-:W1:Y:S05]  /*07c0*/  LDCU UR4, c[0x0][0x3a4] ;  /* 0x00007480ff0477ac */ /* 0x000e6a0008000800 */
[----:B------:R-:W-:Y:S02]  /*07d0*/  @!P1 IMAD.IADD R0, R0, 0x1, -R7 ;  /* 0x0000000100009824 */ /* 0x000fe400078e0a07 */
[----:B------:R-:W-:Y:S01]  /*07e0*/  @!P1 VIADD R3, R3, 0x1 ;  /* 0x0000000103039836 */ /* 0x000fe20000000000 */
[----:B------:R-:W-:Y:S02]  /*07f0*/  ISETP.NE.AND P1, PT, R4, RZ, PT ;  /* 0x000000ff0400720c */ /* 0x000fe40003f25270 */
[----:B------:R-:W-:-:S02]  /*0800*/  ISETP.GE.U32.AND P0, PT, R0, R7, PT ;  /* 0x000000070000720c */ /* 0x000fc40003f06070 */
[----:B------:R-:W-:Y:S01]  /*0810*/  LOP3.LUT R0, R5, R4, RZ, 0x3c, !PT ;  /* 0x0000000405007212 */ /* 0x000fe200078e3cff */
[----:B------:R-:W2:Y:S01]  /*0820*/  LDS R11, [UR7] ;  /* 0x00000007ff0b7984 */ /* 0x000ea20008000800 */
[----:B------:R-:W-:Y:S02]  /*0830*/  BAR.SYNC.DEFER_BLOCKING 0x0 ;  /* 0x0000000000007b1d */ /* 0x000fe40000010000 */
[----:B------:R-:W-:Y:S01]  /*0840*/  ISETP.GE.AND P2, PT, R0, RZ, PT ;  /* 0x000000ff0000720c */ /* 0x000fe20003f46270 */
[----:B------:R-:W-:-:S06]  /*0850*/  VIADD R0, R26, 0x3f ;  /* 0x0000003f1a007836 */ /* 0x000fcc0000000000 */
[----:B------:R-:W-:-:S04]  /*0860*/  @P0 VIADD R3, R3, 0x1 ;  /* 0x0000000103030836 */ /* 0x000fc80000000000 */
[----:B------:R-:W-:Y:S01]  /*0870*/  IMAD.MOV.U32 R2, RZ, RZ, R3 ;  /* 0x000000ffff027224 */ /* 0x000fe200078e0003 */
[----:B------:R-:W-:-:S03]  /*0880*/  SHF.R.S32.HI R3, RZ, 0x1f, R0 ;  /* 0x0000001fff037819 */ /* 0x000fc60000011400 */
[----:B------:R-:W-:Y:S01]  /*0890*/  @!P2 IMAD.MOV R2, RZ, RZ, -R2 ;  /* 0x000000ffff02a224 */ /* 0x000fe200078e0a02 */
[----:B------:R-:W-:Y:S02]  /*08a0*/  @!P1 LOP3.LUT R2, RZ, R4, RZ, 0x33, !PT ;  /* 0x00000004ff029212 */ /* 0x000fe400078e33ff */
[----:B------:R-:W-:-:S03]  /*08b0*/  LEA.HI R3, R3, R0, RZ, 0x6 ;  /* 0x0000000003037211 */ /* 0x000fc600078f30ff */
[----:B------:R-:W-:Y:S02]  /*08c0*/  IMAD.SHL.U32 R8, R2, 0x8, RZ ;  /* 0x0000000802087824 */ /* 0x000fe400078e00ff */
[----:B------:R-:W-:-:S03]  /*08d0*/  IMAD.MOV R2, RZ, RZ, -R2 ;  /* 0x000000ffff027224 */ /* 0x000fc600078e0a02 */
[----:B------:R-:W-:Y:S01]  /*08e0*/  LEA.HI.SX32 R3, R3, -R8, 0x1a ;  /* 0x8000000803037211 */ /* 0x000fe200078fd2ff */
[----:B------:R-:W-:Y:S02]  /*08f0*/  IMAD R9, R4, R2, R5 ;  /* 0x0000000204097224 */ /* 0x000fe400078e0205 */
[----:B------:R-:W-:Y:S01]  /*0900*/  IMAD.MOV.U32 R2, RZ, RZ, RZ ;  /* 0x000000ffff027224 */ /* 0x000fe200078e00ff */
[----:B------:R-:W-:Y:S01]  /*0910*/  VIMNMX R10, PT, PT, R3, 0x8, PT ;  /* 0x00000008030a7848 */ /* 0x000fe20003fe0100 */
[----:B------:R-:W3:Y:S03]  /*0920*/  I2F.RP R4, R18 ;  /* 0x0000001200047306 */ /* 0x000ee60000209400 */
[-C--:B------:R-:W-:Y:S02]  /*0930*/  IABS R7, R10.reuse ;  /* 0x0000000a00077213 */ /* 0x080fe40000000000 */
[----:B------:R-:W-:-:S02]  /*0940*/  IABS R6, R10 ;  /* 0x0000000a00067213 */ /* 0x000fc40000000000 */
[----:B--2---:R-:W-:Y:S01]  /*0950*/  R2UR UR8, R11 ;  /* 0x000000000b0872ca */ /* 0x004fe200000e0000 */
[----:B------:R-:W2:Y:S08]  /*0960*/  I2F.RP R0, R7 ;  /* 0x0000000700007306 */ /* 0x000eb00000209400 */
[----:B---3--:R-:W-:Y:S08]  /*0970*/  MUFU.RCP R4, R4 ;  /* 0x0000000400047308 */ /* 0x008ff00000001000 */
[----:B--2---:R-:W2:Y:S02]  /*0980*/  MUFU.RCP R0, R0 ;  /* 0x0000000000007308 */ /* 0x004ea40000001000 */
[----:B--2---:R-:W-:Y:S01]  /*0990*/  VIADD R3, R0, 0xffffffe ;  /* 0x0ffffffe00037836 */ /* 0x004fe20000000000 */
[----:B------:R-:W-:-:S05]  /*09a0*/  IABS R0, R9 ;  /* 0x0000000900007213 */ /* 0x000fca0000000000 */
[----:B------:R-:W2:Y:S02]  /*09b0*/  F2I.FTZ.U32.TRUNC.NTZ R3, R3 ;  /* 0x0000000300037305 */ /* 0x000ea4000021f000 */
[----:B--2---:R-:W-:-:S04]  /*09c0*/  IMAD.MOV R12, RZ, RZ, -R3 ;  /* 0x000000ffff0c7224 */ /* 0x004fc800078e0a03 */
[----:B------:R-:W-:-:S04]  /*09d0*/  IMAD R5, R12, R7, RZ ;  /* 0x000000070c057224 */ /* 0x000fc800078e02ff */
[----:B------:R-:W-:Y:S02]  /*09e0*/  IMAD.HI.U32 R2, R3, R5, R2 ;  /* 0x0000000503027227 */ /* 0x000fe400078e0002 */
[----:B------:R-:W2:Y:S02]  /*09f0*/  I2F.RP R5, R23 ;  /* 0x0000001700057306 */ /* 0x000ea40000209400 */
[----:B------:R-:W-:Y:S02]  /*0a00*/  IMAD.MOV.U32 R3, RZ, RZ, R0 ;  /* 0x000000ffff037224 */ /* 0x000fe400078e0000 */
[----:B------:R-:W-:Y:S02]  /*0a10*/  IMAD.MOV R0, RZ, RZ, -R6 ;  /* 0x000000ffff007224 */ /* 0x000fe400078e0a06 */
[----:B------:R-:W-:-:S04]  /*0a20*/  IMAD.HI.U32 R2, R2, R3, RZ ;  /* 0x0000000302027227 */ /* 0x000fc800078e00ff */
[----:B------:R-:W-:Y:S02]  /*0a30*/  IMAD R0, R2, R0, R3 ;  /* 0x0000000002007224 */ /* 0x000fe400078e0203 */
[----:B------:R-:W-:-:S03]  /*0a40*/  VIADD R3, R4, 0xffffffe ;  /* 0x0ffffffe04037836 */ /* 0x000fc60000000000 */
[----:B------:R-:W-:Y:S01]  /*0a50*/  ISETP.GT.U32.AND P1, PT, R7, R0, PT ;  /* 0x000000000700720c */ /* 0x000fe20003f24070 */
[----:B--2---:R-:W2:Y:S08]  /*0a60*/  MUFU.RCP R5, R5 ;  /* 0x0000000500057308 */ /* 0x004eb00000001000 */
[----:B------:R-:W3:Y:S04]  /*0a70*/  F2I.FTZ.U32.TRUNC.NTZ R3, R3 ;  /* 0x0000000300037305 */ /* 0x000ee8000021f000 */
[----:B------:R-:W-:-:S02]  /*0a80*/  @!P1 IMAD.IADD R0, R0, 0x1, -R7 ;  /* 0x0000000100009824 */ /* 0x000fc400078e0a07 */
[----:B------:R-:W-:Y:S01]  /*0a90*/  @!P1 VIADD R2, R2, 0x1 ;  /* 0x0000000102029836 */ /* 0x000fe20000000000 */
[----:B------:R-:W-:Y:S02]  /*0aa0*/  ISETP.NE.AND P1, PT, R10, RZ, PT ;  /* 0x000000ff0a00720c */ /* 0x000fe40003f25270 */
[----:B------:R-:W-:Y:S01]  /*0ab0*/  ISETP.GE.U32.AND P0, PT, R0, R7, PT ;  /* 0x000000070000720c */ /* 0x000fe20003f06070 */
[----:B--2---:R-:W-:Y:S01]  /*0ac0*/  VIADD R6, R5, 0xffffffe ;  /* 0x0ffffffe05067836 */ /* 0x004fe20000000000 */
[----:B------:R-:W-:Y:S02]  /*0ad0*/  LOP3.LUT R0, R9, R10, RZ, 0x3c, !PT ;  /* 0x0000000a09007212 */ /* 0x000fe400078e3cff */
[----:B------:R-:W-:Y:S01]  /*0ae0*/  SHF.R.U32.HI R5, RZ, 0x4, R94 ;  /* 0x00000004ff057819 */ /* 0x000fe2000001165e */
[----:B------:R-:W2:Y:S01]  /*0af0*/  F2I.FTZ.U32.TRUNC.NTZ R7, R6 ;  /* 0x0000000600077305 */ /* 0x000ea2000021f000 */
[----:B------:R-:W-:Y:S01]  /*0b00*/  ISETP.GE.AND P2, PT, R0, RZ, PT ;  /* 0x000000ff0000720c */ /* 0x000fe20003f46270 */
[----:B------:R-:W-:-:S02]  /*0b10*/  IMAD.SHL.U32 R0, R94, 0x10, RZ ;  /* 0x000000105e007824 */ /* 0x000fc400078e00ff */
[----:B---3--:R-:W-:-:S03]  /*0b20*/  IMAD.MOV R13, RZ, RZ, -R3 ;  /* 0x000000ffff0d7224 */ /* 0x008fc600078e0a03 */
[----:B------:R-:W-:Y:S01]  /*0b30*/  LOP3.LUT R0, R0, 0x70, RZ, 0xc0, !PT ;  /* 0x0000007000007812 */ /* 0x000fe200078ec0ff */
[----:B------:R-:W-:Y:S02]  /*0b40*/  @P0 VIADD R2, R2, 0x1 ;  /* 0x0000000102020836 */ /* 0x000fe40000000000 */
[----:B------:R-:W-:Y:S01]  /*0b50*/  IMAD R11, R13, R18, RZ ;  /* 0x000000120d0b7224 */ /* 0x000fe200078e02ff */
[----:B------:R-:W-:Y:S01]  /*0b60*/  LOP3.LUT R4, R0, 0x4, R5, 0xf8, !PT ;  /* 0x0000000400047812 */ /* 0x000fe200078ef805 */
[----:B------:R-:W-:Y:S01]  /*0b70*/  IMAD.MOV.U32 R12, RZ, RZ, R2 ;  /* 0x000000ffff0c7224 */ /* 0x000fe200078e0002 */
[----:B------:R-:W-:Y:S01]  /*0b80*/  SHF.R.U32.HI R2, RZ, 0x5, R94 ;  /* 0x00000005ff027819 */ /* 0x000fe2000001165e */
[----:B------:R-:W-:Y:S02]  /*0b90*/  IMAD.SHL.U32 R0, R197, 0x10, RZ ;  /* 0x00000010c5007824 */ /* 0x000fe400078e00ff */
[----:B------:R-:W-:Y:S01]  /*0ba0*/  @!P2 IMAD.MOV R12, RZ, RZ, -R12 ;  /* 0x000000ffff0ca224 */ /* 0x000fe200078e0a0c */
[----:B------:R-:W-:Y:S01]  /*0bb0*/  @!P1 LOP3.LUT R12, RZ, R10, RZ, 0x33, !PT ;  /* 0x0000000aff0c9212 */ /* 0x000fe200078e33ff */
[----:B--2---:R-:W-:Y:S01]  /*0bc0*/  IMAD.MOV R6, RZ, RZ, -R7 ;  /* 0x000000ffff067224 */ /* 0x004fe200078e0a07 */
[----:B------:R-:W-:Y:S01]  /*0bd0*/  R2UR UR11, R2 ;  /* 0x00000000020b72ca */ /* 0x000fe200000e0000 */
[----:B------:R-:W-:-:S02]  /*0be0*/  IMAD.MOV.U32 R2, RZ, RZ, RZ ;  /* 0x000000ffff027224 */ /* 0x000fc400078e00ff */
[----:B------:R-:W-:Y:S02]  /*0bf0*/  IMAD.MOV R5, RZ, RZ, -R12 ;  /* 0x000000ffff057224 */ /* 0x000fe400078e0a0c */
[----:B------:R-:W-:Y:S02]  /*0c00*/  IMAD R13, R6, R23, RZ ;  /* 0x00000017060d7224 */ /* 0x000fe400078e02ff */
[----:B------:R-:W-:Y:S01]  /*0c10*/  IMAD R5, R10, R5, R9 ;  /* 0x000000050a057224 */ /* 0x000fe200078e0209 */
[----:B------:R-:W-:Y:S01]  /*0c20*/  LOP3.LUT R9, R0, 0x30, RZ, 0xc0, !PT ;  /* 0x0000003000097812 */ /* 0x000fe200078ec0ff */
[----:B------:R-:W-:Y:S02]  /*0c30*/  IMAD.SHL.U32 R0, R12, 0x40, RZ ;  /* 0x000000400c007824 */ /* 0x000fe400078e00ff */
[----:B------:R-:W-:-:S03]  /*0c40*/  IMAD.HI.U32 R3, R3, R11, R2 ;  /* 0x0000000b03037227 */ /* 0x000fc600078e0002 */
[C---:B------:R-:W-:Y:S01]  /*0c50*/  LOP3.LUT R2, R0.reuse, R9, RZ, 0xfc, !PT ;  /* 0x0000000900027212 */ /* 0x040fe200078efcff */
[----:B------:R-:W-:Y:S01]  /*0c60*/  IMAD.MOV.U32 R6, RZ, RZ, RZ ;  /* 0x000000ffff067224 */ /* 0x000fe200078e00ff */
[----:B------:R-:W-:Y:S01]  /*0c70*/  LOP3.LUT R31, R0, 0x4, R9, 0xfe, !PT ;  /* 0x00000004001f7812 */ /* 0x000fe200078efe09 */
[----:B------:R-:W-:Y:S01]  /*0c80*/  IMAD.IADD R5, R8, 0x1, R5 ;  /* 0x0000000108057824 */ /* 0x000fe200078e0205 */
[----:B------:R-:W-:Y:S01]  /*0c90*/  LOP3.LUT R8, R0, 0x2, R9, 0xfe, !PT ;  /* 0x0000000200087812 */ /* 0x000fe200078efe09 */
[----:B------:R-:W-:Y:S01]  /*0ca0*/  IMAD.HI.U32 R6, R7, R13, R6 ;  /* 0x0000000d07067227 */ /* 0x000fe200078e0006 */
[----:B------:R-:W-:Y:S02]  /*0cb0*/  ISETP.GE.AND P2, PT, R2, RZ, PT ;  /* 0x000000ff0200720c */ /* 0x000fe40003f46270 */
[----:B------:R-:W-:Y:S02]  /*0cc0*/  IABS R10, R2 ;  /* 0x00000002000a7213 */ /* 0x000fe40000000000 */
[----:B------:R-:W-:-:S02]  /*0cd0*/  LOP3.LUT R7, R0, 0x1, R9, 0xfe, !PT ;  /* 0x0000000100077812 */ /* 0x000fc400078efe09 */
[----:B------:R-:W-:Y:S02]  /*0ce0*/  LOP3.LUT R2, R94, 0x3f, RZ, 0xc0, !PT ;  /* 0x0000003f5e027812 */ /* 0x000fe400078ec0ff */
[----:B------:R-:W-:Y:S02]  /*0cf0*/  IABS R12, R8 ;  /* 0x00000008000c7213 */ /* 0x000fe40000000000 */
[----:B------:R-:W-:Y:S01]  /*0d00*/  IABS R11, R7 ;  /* 0x00000007000b7213 */ /* 0x000fe20000000000 */
[----:B------:R-:W-:Y:S01]  /*0d10*/  IMAD R209, R5, 0x40, R2 ;  /* 0x0000004005d17824 */ /* 0x000fe200078e0202 */
[----:B------:R-:W-:Y:S01]  /*0d20*/  ISETP.GE.AND P0, PT, R7, RZ, PT ;  /* 0x000000ff0700720c */ /* 0x000fe20003f06270 */
[----:B------:R-:W-:Y:S01]  /*0d30*/  IMAD.HI.U32 R7, R6, R10, RZ ;  /* 0x0000000a06077227 */ /* 0x000fe200078e00ff */
[----:B------:R-:W-:Y:S02]  /*0d40*/  ISETP.GE.AND P1, PT, R8, RZ, PT ;  /* 0x000000ff0800720c */ /* 0x000fe40003f26270 */
[--C-:B------:R-:W-:Y:S01]  /*0d50*/  LOP3.LUT R5, R0, 0x3, R9.reuse, 0xfe, !PT ;  /* 0x0000000300057812 */ /* 0x100fe200078efe09 */
[----:B------:R-:W-:Y:S01]  /*0d60*/  IMAD.HI.U32 R2, R6, R12, RZ ;  /* 0x0000000c06027227 */ /* 0x000fe200078e00ff */
[----:B------:R-:W-:-:S02]  /*0d70*/  LOP3.LUT R32, R0, 0x5, R9, 0xfe, !PT ;  /* 0x0000000500207812 */ /* 0x000fc400078efe09 */
[----:B------:R-:W-:Y:S01]  /*0d80*/  ISETP.GE.AND P3, PT, R5, RZ, PT ;  /* 0x000000ff0500720c */ /* 0x000fe20003f66270 */
[----:B------:R-:W-:Y:S01]  /*0d90*/  IMAD.MOV R7, RZ, RZ, -R7 ;  /* 0x000000ffff077224 */ /* 0x000fe200078e0a07 */
[----:B------:R-:W-:Y:S01]  /*0da0*/  IABS R14, R5 ;  /* 0x00000005000e7213 */ /* 0x000fe20000000000 */
[----:B------:R-:W-:Y:S01]  /*0db0*/  IMAD.MOV R13, RZ, RZ, -R2 ;  /* 0x000000ffff0d7224 */ /* 0x000fe200078e0a02 */
[----:B------:R-:W-:Y:S01]  /*0dc0*/  LOP3.LUT R33, R0, 0x6, R9, 0xfe, !PT ;  /* 0x0000000600217812 */ /* 0x000fe200078efe09 */
[C---:B------:R-:W-:Y:S01]  /*0dd0*/  IMAD R2, R23.reuse, R7, R10 ;  /* 0x0000000717027224 */ /* 0x040fe200078e020a */
[----:B------:R-:W-:Y:S01]  /*0de0*/  IABS R15, R32 ;  /* 0x00000020000f7213 */ /* 0x000fe20000000000 */
[C---:B------:R-:W-:Y:S01]  /*0df0*/  IMAD R7, R23.reuse, R13, R12 ;  /* 0x0000000d17077224 */ /* 0x040fe200078e020c */
[----:B------:R-:W-:Y:S01]  /*0e00*/  IABS R13, R209 ;  /* 0x000000d1000d7213 */ /* 0x000fe20000000000 */
[----:B------:R-:W-:Y:S01]  /*0e10*/  IMAD.HI.U32 R8, R6, R11, RZ ;  /* 0x0000000b06087227 */ /* 0x000fe200078e00ff */
[----:B------:R-:W-:-:S02]  /*0e20*/  ISETP.GT.U32.AND P4, PT, R23, R2, PT ;  /* 0x000000021700720c */ /* 0x000fc40003f84070 */
[----:B------:R-:W-:Y:S01]  /*0e30*/  IABS R17, R33 ;  /* 0x0000002100117213 */ /* 0x000fe20000000000 */
[----:B------:R-:W-:Y:S01]  /*0e40*/  IMAD.HI.U32 R3, R3, R13, RZ ;  /* 0x0000000d03037227 */ /* 0x000fe200078e00ff */
[C-C-:B------:R-:W-:Y:S02]  /*0e50*/  LOP3.LUT R34, R0.reuse, 0x7, R9.reuse, 0xfe, !PT ;  /* 0x0000000700227812 */ /* 0x140fe400078efe09 */
[C---:B------:R-:W-:Y:S01]  /*0e60*/  LOP3.LUT R35, R0.reuse, 0x8, R9, 0xfe, !PT ;  /* 0x0000000800237812 */ /* 0x040fe200078efe09 */
[----:B------:R-:W-:Y:S01]  /*0e70*/  IMAD.MOV R3, RZ, RZ, -R3 ;  /* 0x000000ffff037224 */ /* 0x000fe200078e0a03 */
[C-C-:B------:R-:W-:Y:S01]  /*0e80*/  LOP3.LUT R36, R0.reuse, 0x9, R9.reuse, 0xfe, !PT ;  /* 0x0000000900247812 */ /* 0x140fe200078efe09 */
[----:B------:R-:W-:Y:S01]  /*0e90*/  IMAD.MOV R8, RZ, RZ, -R8 ;  /* 0x000000ffff087224 */ /* 0x000fe200078e0a08 */
[----:B------:R-:W-:Y:S01]  /*0ea0*/  LOP3.LUT R37, R0, 0xa, R9, 0xfe, !PT ;  /* 0x0000000a00257812 */ /* 0x000fe200078efe09 */
[----:B------:R-:W-:Y:S01]  /*0eb0*/  IMAD R3, R18, R3, R13 ;  /* 0x0000000312037224 */ /* 0x000fe200078e020d */
[----:B------:R-:W-:Y:S01]  /*0ec0*/  IABS R19, R36 ;  /* 0x0000002400137213 */ /* 0x000fe20000000000 */
[C---:B------:R-:W-:Y:S01]  /*0ed0*/  IMAD R5, R23.reuse, R8, R11 ;  /* 0x0000000817057224 */ /* 0x040fe200078e020b */
[----:B------:R-:W-:Y:S01]  /*0ee0*/  LOP3.LUT R39, R0, 0xc, R9, 0xfe, !PT ;  /* 0x0000000c00277812 */ /* 0x000fe200078efe09 */
[----:B------:R-:W-:Y:S01]  /*0ef0*/  IMAD.MOV.U32 R11, RZ, RZ, R14 ;  /* 0x000000ffff0b7224 */ /* 0x000fe200078e000e */
[----:B------:R-:W-:Y:S01]  /*0f00*/  ISETP.GT.U32.AND P5, PT, R18, R3, PT ;  /* 0x000000031200720c */ /* 0x000fe20003fa4070 */
[----:B------:R-:W-:Y:S01]  /*0f10*/  @!P4 IMAD.IADD R2, R2, 0x1, -R23 ;  /* 0x000000010202c824 */ /* 0x000fe200078e0a17 */
[----:B------:R-:W-:Y:S01]  /*0f20*/  ISETP.GT.U32.AND P6, PT, R23, R5, PT ;  /* 0x000000051700720c */ /* 0x000fe20003fc4070 */
[----:B------:R-:W-:Y:S01]  /*0f30*/  IMAD.HI.U32 R8, R6, R11, RZ ;  /* 0x0000000b06087227 */ /* 0x000fe200078e00ff */
[----:B------:R-:W-:-:S02]  /*0f40*/  IABS R14, R31 ;  /* 0x0000001f000e7213 */ /* 0x000fc40000000000 */
[----:B------:R-:W-:Y:S01]  /*0f50*/  ISETP.GT.U32.AND P4, PT, R23, R2, PT ;  /* 0x000000021700720c */ /* 0x000fe20003f84070 */
[----:B------:R-:W-:Y:S01]  /*0f60*/  IMAD.MOV R8, RZ, RZ, -R8 ;  /* 0x000000ffff087224 */ /* 0x000fe200078e0a08 */
[--C-:B------:R-:W-:Y:S01]  /*0f70*/  LOP3.LUT R41, R0, 0xe, R9.reuse, 0xfe, !PT ;  /* 0x0000000e00297812 */ /* 0x100fe200078efe09 */
[----:B------:R-:W-:Y:S01]  /*0f80*/  IMAD.HI.U32 R10, R6, R14, RZ ;  /* 0x0000000e060a7227 */ /* 0x000fe200078e00ff */
[C---:B------:R-:W-:Y:S02]  /*0f90*/  LOP3.LUT R40, R0.reuse, 0xd, R9, 0xfe, !PT ;  /* 0x0000000d00287812 */ /* 0x040fe400078efe09 */
[----:B------:R-:W-:Y:S01]  /*0fa0*/  IABS R21, R37 ;  /* 0x0000002500157213 */ /* 0x000fe20000000000 */
[----:B------:R-:W-:Y:S01]  /*0fb0*/  @!P5 IMAD.IADD R3, R3, 0x1, -R18 ;  /* 0x000000010303d824 */ /* 0x000fe200078e0a12 */
[----:B------:R-:W-:Y:S01]  /*0fc0*/  IABS R22, R39 ;  /* 0x0000002700167213 */ /* 0x000fe20000000000 */
[----:B------:R-:W-:Y:S01]  /*0fd0*/  @!P6 IMAD.IADD R5, R5, 0x1, -R23 ;  /* 0x000000010505e824 */ /* 0x000fe200078e0a17 */
[----:B------:R-:W-:Y:S01]  /*0fe0*/  LOP3.LUT R38, R0, 0xb, R9, 0xfe, !PT ;  /* 0x0000000b00267812 */ /* 0x000fe200078efe09 */
[----:B------:R-:W-:Y:S01]  /*0ff0*/  IMAD.MOV R10, RZ, RZ, -R10 ;  /* 0x000000ffff0a7224 */ /* 0x000fe200078e0a0a */
[----:B------:R-:W-:Y:S01]  /*1000*/  ISETP.GT.U32.AND P5, PT, R18, R3, PT ;  /* 0x000000031200720c */ /* 0x000fe20003fa4070 */
[C---:B------:R-:W-:Y:S01]  /*1010*/  IMAD R8, R23.reuse, R8, R11 ;  /* 0x0000000817087224 */ /* 0x040fe200078e020b */
[C---:B------:R-:W-:Y:S01]  /*1020*/  ISETP.GT.U32.AND P6, PT, R23.reuse, R5, PT ;  /* 0x000000051700720c */ /* 0x040fe20003fc4070 */
[----:B------:R-:W-:Y:S01]  /*1030*/  IMAD R10, R23, R10, R14 ;  /* 0x0000000a170a7224 */ /* 0x000fe200078e020e */
[----:B------:R-:W-:Y:S01]  /*1040*/  IABS R14, R34 ;  /* 0x00000022000e7213 */ /* 0x000fe20000000000 */
[----:B------:R-:W-:Y:S01]  /*1050*/  IMAD.HI.U32 R11, R6, R15, RZ ;  /* 0x0000000f060b7227 */ /* 0x000fe200078e00ff */
[----:B------:R-:W-:-:S02]  /*1060*/  IABS R28, R41 ;  /* 0x00000029001c7213 */ /* 0x000fc40000000000 */
[----:B------:R-:W-:Y:S01]  /*1070*/  IABS R24, R40 ;  /* 0x0000002800187213 */ /* 0x000fe20000000000 */
[----:B------:R-:W-:Y:S01]  /*1080*/  IMAD.HI.U32 R12, R6, R17, RZ ;  /* 0x00000011060c7227 */ /* 0x000fe200078e00ff */
[----:B------:R-:W-:-:S03]  /*1090*/  LOP3.LUT R30, R0, 0xf, R9, 0xfe, !PT ;  /* 0x0000000f001e7812 */ /* 0x000fc600078efe09 */
[----:B------:R-:W-:Y:S01]  /*10a0*/  @!P5 IMAD.IADD R3, R3, 0x1, -R18 ;  /* 0x000000010303d824 */ /* 0x000fe200078e0a12 */
[----:B------:R-:W-:Y:S01]  /*10b0*/  ISETP.GT.U32.AND P5, PT, R23, R7, PT ;  /* 0x000000071700720c */ /* 0x000fe20003fa4070 */
[----:B------:R-:W-:Y:S01]  /*10c0*/  IMAD.MOV R16, RZ, RZ, -R11 ;  /* 0x000000ffff107224 */ /* 0x000fe200078e0a0b */
[----:B------:R-:W-:Y:S01]  /*10d0*/  IABS R29, R30 ;  /* 0x0000001e001d7213 */ /* 0x000fe20000000000 */
[----:B------:R-:W-:Y:S02]  /*10e0*/  IMAD.MOV R12, RZ, RZ, -R12 ;  /* 0x000000ffff0c7224 */ /* 0x000fe400078e0a0c */
[----:B------:R-:W-:-:S04]  /*10f0*/  IMAD.HI.U32 R13, R6, R14, RZ ;  /* 0x0000000e060d7227 */ /* 0x000fc800078e00ff */
[C---:B------:R-:W-:Y:S02]  /*1100*/  IMAD R11, R23.reuse, R16, R15 ;  /* 0x00000010170b7224 */ /* 0x040fe400078e020f */
[C---:B------:R-:W-:Y:S01]  /*1110*/  IMAD R12, R23.reuse, R12, R17 ;  /* 0x0000000c170c7224 */ /* 0x040fe200078e0211 */
[----:B------:R-:W-:Y:S01]  /*1120*/  IABS R17, R35 ;  /* 0x0000002300117213 */ /* 0x000fe20000000000 */
[----:B------:R-:W-:Y:S02]  /*1130*/  IMAD.MOV R13, RZ, RZ, -R13 ;  /* 0x000000ffff0d7224 */ /* 0x000fe400078e0a0d */
[--C-:B------:R-:W-:Y:S01]  /*1140*/  @!P4 IMAD.IADD R2, R2, 0x1, -R23.reuse ;  /* 0x000000010202c824 */ /* 0x100fe200078e0a17 */
[----:B------:R-:W-:Y:S01]  /*1150*/  ISETP.GT.U32.AND P4, PT, R23, R8, PT ;  /* 0x000000081700720c */ /* 0x000fe20003f84070 */
[--C-:B------:R-:W-:Y:S01]  /*1160*/  @!P6 IMAD.IADD R5, R5, 0x1, -R23.reuse ;  /* 0x000000010505e824 */ /* 0x100fe200078e0a17 */
[----:B------:R-:W-:Y:S01]  /*1170*/  ISETP.GT.U32.AND P6, PT, R23, R10, PT ;  /* 0x0000000a1700720c */ /* 0x000fe20003fc4070 */
[----:B------:R-:W-:Y:S01]  /*1180*/  @!P5 IMAD.IADD R7, R7, 0x1, -R23 ;  /* 0x000000010707d824 */ /* 0x000fe200078e0a17 */
[C---:B------:R-:W-:Y:S01]  /*1190*/  ISETP.GT.U32.AND P5, PT, R23.reuse, R11, PT ;  /* 0x0000000b1700720c */ /* 0x040fe20003fa4070 */
[----:B------:R-:W-:-:S02]  /*11a0*/  IMAD R13, R23, R13, R14 ;  /* 0x0000000d170d7224 */ /* 0x000fc400078e020e */
[----:B------:R-:W-:-:S04]  /*11b0*/  IMAD.HI.U32 R14, R6, R17, RZ ;  /* 0x00000011060e7227 */ /* 0x000fc800078e00ff */
[----:B------:R-:W-:Y:S02]  /*11c0*/  IMAD.MOV R14, RZ, RZ, -R14 ;  /* 0x000000ffff0e7224 */ /* 0x000fe400078e0a0e */
[----:B------:R-:W-:Y:S01]  /*11d0*/  @!P4 IMAD.IADD R8, R8, 0x1, -R23 ;  /* 0x000000010808c824 */ /* 0x000fe200078e0a17 */
[C---:B------:R-:W-:Y:S01]  /*11e0*/  ISETP.GT.U32.AND P4, PT, R23.reuse, R12, PT ;  /* 0x0000000c1700720c */ /* 0x040fe20003f84070 */
[C---:B------:R-:W-:Y:S02]  /*11f0*/  IMAD R14, R23.reuse, R14, R17 ;  /* 0x0000000e170e7224 */ /* 0x040fe400078e0211 */
[--C-:B------:R-:W-:Y:S01]  /*1200*/  @!P6 IMAD.IADD R10, R10, 0x1, -R23.reuse ;  /* 0x000000010a0ae824 */ /* 0x100fe200078e0a17 */
[----:B------:R-:W-:Y:S01]  /*1210*/  ISETP.GT.U32.AND P6, PT, R23, R13, PT ;  /* 0x0000000d1700720c */ /* 0x000fe20003fc4070 */
[----:B------:R-:W-:Y:S01]  /*1220*/  @!P5 IMAD.IADD R11, R11, 0x1, -R23 ;  /* 0x000000010b0bd824 */ /* 0x000fe200078e0a17 */
[----:B------:R-:W-:Y:S01]  /*1230*/  ISETP.GT.U32.AND P5, PT, R23, R14, PT ;  /* 0x0000000e1700720c */ /* 0x000fe20003fa4070 */
[----:B------:R-:W-:-:S04]  /*1240*/  IMAD.HI.U32 R15, R6, R19, RZ ;  /* 0x00000013060f7227 */ /* 0x000fc800078e00ff */
[----:B------:R-:W-:Y:S02]  /*1250*/  IMAD.MOV R20, RZ, RZ, -R15 ;  /* 0x000000ffff147224 */ /* 0x000fe400078e0a0f */
[----:B------:R-:W-:Y:S02]  /*1260*/  @!P4 IMAD.IADD R12, R12, 0x1, -R23 ;  /* 0x000000010c0cc824 */ /* 0x000fe400078e0a17 */
[----:B------:R-:W-:Y:S01]  /*1270*/  IMAD R15, R23, R20, R19 ;  /* 0x00000014170f7224 */ /* 0x000fe200078e0213 */
[----:B------:R-:W-:Y:S01]  /*1280*/  IABS R20, R38 ;  /* 0x0000002600147213 */ /* 0x000fe20000000000 */
[--C-:B------:R-:W-:Y:S01]  /*1290*/  @!P6 IMAD.IADD R13, R13, 0x1, -R23.reuse ;  /* 0x000000010d0de824 */ /* 0x100fe200078e0a17 */
[C---:B------:R-:W-:Y:S01]  /*12a0*/  ISETP.GT.U32.AND P6, PT, R23.reuse, R7, PT ;  /* 0x000000071700720c */ /* 0x040fe20003fc4070 */
[----:B------:R-:W-:Y:S01]  /*12b0*/  @!P5 IMAD.IADD R14, R14, 0x1, -R23 ;  /* 0x000000010e0ed824 */ /* 0x000fe200078e0a17 */
[C---:B------:R-:W-:Y:S01]  /*12c0*/  ISETP.GT.U32.AND P4, PT, R23.reuse, R15, PT ;  /* 0x0000000f1700720c */ /* 0x040fe20003f84070 */
[----:B------:R-:W-:Y:S01]  /*12d0*/  IMAD.HI.U32 R16, R6, R21, RZ ;  /* 0x0000001506107227 */ /* 0x000fe200078e00ff */
[----:B------:R-:W-:-:S03]  /*12e0*/  ISETP.GT.U32.AND P5, PT, R23, R8, PT ;  /* 0x000000081700720c */ /* 0x000fc60003fa4070 */
[----:B------:R-:W-:-:S04]  /*12f0*/  IMAD.HI.U32 R17, R6, R22, RZ ;  /* 0x0000001606117227 */ /* 0x000fc800078e00ff */
[----:B------:R-:W-:-:S04]  /*1300*/  IMAD.HI.U32 R19, R6, R28, RZ ;  /* 0x0000001c06137227 */ /* 0x000fc800078e00ff */
[----:B------:R-:W-:-:S04]  /*1310*/  IMAD.HI.U32 R18, R6, R24, RZ ;  /* 0x0000001806127227 */ /* 0x000fc800078e00ff */
[----:B------:R-:W-:Y:S02]  /*1320*/  IMAD.MOV R16, RZ, RZ, -R16 ;  /* 0x000000ffff107224 */ /* 0x000fe400078e0a10 */
[----:B------:R-:W-:Y:S02]  /*1330*/  IMAD.MOV R17, RZ, RZ, -R17 ;  /* 0x000000ffff117224 */ /* 0x000fe400078e0a11 */
[--C-:B------:R-:W-:Y:S01]  /*1340*/  @!P4 IMAD.IADD R15, R15, 0x1, -R23.reuse ;  /* 0x000000010f0fc824 */ /* 0x100fe200078e0a17 */
[----:B------:R-:W-:Y:S01]  /*1350*/  ISETP.GT.U32.AND P4, PT, R23, R10, PT ;  /* 0x0000000a1700720c */ /* 0x000fe20003f84070 */
[--C-:B------:R-:W-:Y:S01]  /*1360*/  @!P6 IMAD.IADD R7, R7, 0x1, -R23.reuse ;  /* 0x000000010707e824 */ /* 0x100fe200078e0a17 */
[C---:B------:R-:W-:Y:S01]  /*1370*/  ISETP.GT.U32.AND P6, PT, R23.reuse, R12, PT ;  /* 0x0000000c1700720c */ /* 0x040fe20003fc4070 */
[----:B------:R-:W-:Y:S01]  /*1380*/  @!P5 IMAD.IADD R8, R8, 0x1, -R23 ;  /* 0x000000010808d824 */ /* 0x000fe200078e0a17 */
[----:B------:R-:W-:Y:S01]  /*1390*/  ISETP.GT.U32.AND P5, PT, R23, R11, PT ;  /* 0x0000000b1700720c */ /* 0x000fe20003fa4070 */
[----:B------:R-:W-:-:S04]  /*13a0*/  IMAD.HI.U32 R9, R6, R20, RZ ;  /* 0x0000001406097227 */ /* 0x000fc800078e00ff */
[----:B------:R-:W-:Y:S02]  /*13b0*/  IMAD.MOV R19, RZ, RZ, -R19 ;  /* 0x000000ffff137224 */ /* 0x000fe400078e0a13 */
[----:B------:R-:W-:Y:S02]  /*13c0*/  IMAD.MOV R25, RZ, RZ, -R18 ;  /* 0x000000ffff197224 */ /* 0x000fe400078e0a12 */
[C---:B------:R-:W-:Y:S02]  /*13d0*/  IMAD R16, R23.reuse, R16, R21 ;  /* 0x0000001017107224 */ /* 0x040fe400078e0215 */
[C---:B------:R-:W-:Y:S02]  /*13e0*/  IMAD R18, R23.reuse, R17, R22 ;  /* 0x0000001117127224 */ /* 0x040fe400078e0216 */
[----:B------:R-:W-:Y:S02]  /*13f0*/  IMAD.MOV R21, RZ, RZ, -R9 ;  /* 0x000000ffff157224 */ /* 0x000fe400078e0a09 */
[----:B------:R-:W-:-:S02]  /*1400*/  IMAD R22, R23, R19, R28 ;  /* 0x0000001317167224 */ /* 0x000fc400078e021c */
[----:B------:R-:W-:Y:S01]  /*1410*/  @!P1 IMAD.MOV R7, RZ, RZ, -R7 ;  /* 0x000000ffff079224 */ /* 0x000fe200078e0a07 */
[C---:B------:R-:W-:Y:S01]  /*1420*/  ISETP.GT.U32.AND P1, PT, R23.reuse, R14, PT ;  /* 0x0000000e1700720c */ /* 0x040fe20003f24070 */
[----:B------:R-:W-:Y:S01]  /*1430*/  IMAD.MOV.U32 R19, RZ, RZ, R2 ;  /* 0x000000ffff137224 */ /* 0x000fe200078e0002 */
[----:B------:R-:W-:Y:S01]  /*1440*/  SHF.R.U32.HI R2, RZ, 0x6, R94 ;  /* 0x00000006ff027819 */ /* 0x000fe2000001165e */
[----:B------:R-:W-:Y:S01]  /*1450*/  @!P0 IMAD.MOV R5, RZ, RZ, -R5 ;  /* 0x000000ffff058224 */ /* 0x000fe200078e0a05 */
[----:B------:R-:W-:Y:S01]  /*1460*/  ISETP.GT.U32.AND P0, PT, R23, R13, PT ;  /* 0x0000000d1700720c */ /* 0x000fe20003f04070 */
[----:B------:R-:W-:Y:S01]  /*1470*/  IMAD.HI.U32 R9, R6, R29, RZ ;  /* 0x0000001d06097227 */ /* 0x000fe200078e00ff */
[----:B------:R-:W-:-:S03]  /*1480*/  SGXT.U32 R2, R2, 0x1 ;  /* 0x000000010202781a */ /* 0x000fc60000000000 */
[C---:B------:R-:W-:Y:S01]  /*1490*/  IMAD R6, R23.reuse, R21, R20 ;  /* 0x0000001517067224 */ /* 0x040fe200078e0214 */
[C---:B------:R-:W-:Y:S01]  /*14a0*/  LOP3.LUT R250, R2.reuse, 0x2, RZ, 0xfc, !PT ;  /* 0x0000000202fa7812 */ /* 0x040fe200078efcff */
[C---:B------:R-:W-:Y:S01]  /*14b0*/  IMAD R20, R23.reuse, R25, R24 ;  /* 0x0000001917147224 */ /* 0x040fe200078e0218 */
[C---:B------:R-:W-:Y:S01]  /*14c0*/  LOP3.LUT R220, R2.reuse, 0x20, RZ, 0xfc, !PT ;  /* 0x0000002002dc7812 */ /* 0x040fe200078efcff */
[----:B------:R-:W-:Y:S01]  /*14d0*/  @!P2 IMAD.MOV R19, RZ, RZ, -R19 ;  /* 0x000000ffff13a224 */ /* 0x000fe200078e0a13 */
[C---:B------:R-:W-:Y:S01]  /*14e0*/  ISETP.GT.U32.AND P2, PT, R23.reuse, R15, PT ;  /* 0x0000000f1700720c */ /* 0x040fe20003f44070 */
[----:B------:R-:W-:Y:S01]  /*14f0*/  IMAD.MOV R24, RZ, RZ, -R9 ;  /* 0x000000ffff187224 */ /* 0x000fe200078e0a09 */
[----:B------:R-:W-:Y:S01]  /*1500*/  LOP3.LUT R218, R2, 0x22, RZ, 0xfc, !PT ;  /* 0x0000002202da7812 */ /* 0x000fe200078efcff */
[----:B------:R-:W-:Y:S01]  /*1510*/  @!P3 IMAD.MOV R8, RZ, RZ, -R8 ;  /* 0x000000ffff08b224 */ /* 0x000fe200078e0a08 */
[C---:B------:R-:W-:Y:S01]  /*1520*/  ISETP.GT.U32.AND P3, PT, R23.reuse, R16, PT ;  /* 0x000000101700720c */ /* 0x040fe20003f64070 */
[--C-:B------:R-:W-:Y:S01]  /*1530*/  @!P4 IMAD.IADD R10, R10, 0x1, -R23.reuse ;  /* 0x000000010a0ac824 */ /* 0x100fe200078e0a17 */
[----:B------:R-:W-:Y:S01]  /*1540*/  ISETP.GT.U32.AND P4, PT, R23, R6, PT ;  /* 0x000000061700720c */ /* 0x000fe20003f84070 */
[--C-:B------:R-:W-:Y:S01]  /*1550*/  @!P5 IMAD.IADD R11, R11, 0x1, -R23.reuse ;  /* 0x000000010b0bd824 */ /* 0x100fe200078e0a17 */
[C---:B------:R-:W-:Y:S01]  /*1560*/  ISETP.GT.U32.AND P5, PT, R23.reuse, R18, PT ;  /* 0x000000121700720c */ /* 0x040fe20003fa4070 */
[----:B------:R-:W-:Y:S01]  /*1570*/  @!P6 IMAD.IADD R12, R12, 0x1, -R23 ;  /* 0x000000010c0ce824 */ /* 0x000fe200078e0a17 */
[C---:B------:R-:W-:Y:S01]  /*1580*/  ISETP.GT.U32.AND P6, PT, R23.reuse, R20, PT ;  /* 0x000000141700720c */ /* 0x040fe20003fc4070 */
[----:B------:R-:W-:Y:S01]  /*1590*/  IMAD R24, R23, R24, R29 ;  /* 0x0000001817187224 */ /* 0x000fe200078e021d */
[----:B------:R-:W-:Y:S01]  /*15a0*/  LOP3.LUT R212, R2, 0x40, RZ, 0xfc, !PT ;  /* 0x0000004002d47812 */ /* 0x000fe200078efcff */
[--C-:B------:R-:W-:Y:S01]  /*15b0*/  @!P1 IMAD.IADD R14, R14, 0x1, -R23.reuse ;  /* 0x000000010e0e9824 */ /* 0x100fe200078e0a17 */
[----:B------:R-:W-:Y:S01]  /*15c0*/  ISETP.GE.AND P1, PT, R31, RZ, PT ;  /* 0x000000ff1f00720c */ /* 0x000fe20003f26270 */
[--C-:B------:R-:W-:Y:S01]  /*15d0*/  @!P0 IMAD.IADD R13, R13, 0x1, -R23.reuse ;  /* 0x000000010d0d8824 */ /* 0x100fe200078e0a17 */
[----:B------:R-:W-:Y:S01]  /*15e0*/  ISETP.GT.U32.AND P0, PT, R23, R24, PT ;  /* 0x000000181700720c */ /* 0x000fe20003f04070 */
[--C-:B------:R-:W-:Y:S01]  /*15f0*/  @!P2 IMAD.IADD R15, R15, 0x1, -R23.reuse ;  /* 0x000000010f0fa824 */ /* 0x100fe200078e0a17 */
[----:B------:R-:W-:Y:S01]  /*1600*/  ISETP.GT.U32.AND P2, PT, R23, R22, PT ;  /* 0x000000161700720c */ /* 0x000fe20003f44070 */
[--C-:B------:R-:W-:Y:S01]  /*1610*/  @!P3 IMAD.IADD R16, R16, 0x1, -R23.reuse ;  /* 0x000000011010b824 */ /* 0x100fe200078e0a17 */
[----:B------:R-:W-:Y:S01]  /*1620*/  ISETP.GE.AND P3, PT, R32, RZ, PT ;  /* 0x000000ff2000720c */ /* 0x000fe20003f66270 */
[--C-:B------:R-:W-:Y:S01]  /*1630*/  @!P4 IMAD.IADD R6, R6, 0x1, -R23.reuse ;  /* 0x000000010606c824 */ /* 0x100fe200078e0a17 */
[----:B------:R-:W-:Y:S01]  /*1640*/  ISETP.GE.AND P4, PT, R33, RZ, PT ;  /* 0x000000ff2100720c */ /* 0x000fe20003f86270 */
[--C-:B------:R-:W-:Y:S01]  /*1650*/  @!P5 IMAD.IADD R18, R18, 0x1, -R23.reuse ;  /* 0x000000011212d824 */ /* 0x100fe200078e0a17 */
[----:B------:R-:W-:Y:S01]  /*1660*/  ISETP.GE.AND P5, PT, R34, RZ, PT ;  /* 0x000000ff2200720c */ /* 0x000fe20003fa6270 */
[--C-:B------:R-:W-:Y:S01]  /*1670*/  @!P6 IMAD.IADD R20, R20, 0x1, -R23.reuse ;  /* 0x000000011414e824 */ /* 0x100fe200078e0a17 */
[----:B------:R-:W-:Y:S01]  /*1680*/  ISETP.GE.AND P6, PT, R35, RZ, PT ;  /* 0x000000ff2300720c */ /* 0x000fe20003fc6270 */
[----:B------:R-:W-:Y:S01]  /*1690*/  @!P1 IMAD.MOV R10, RZ, RZ, -R10 ;  /* 0x000000ffff0a9224 */ /* 0x000fe200078e0a0a */
[C---:B------:R-:W-:Y:S01]  /*16a0*/  ISETP.GT.U32.AND P1, PT, R23.reuse, R16, PT ;  /* 0x000000101700720c */ /* 0x040fe20003f24070 */
[--C-:B------:R-:W-:Y:S01]  /*16b0*/  @!P0 IMAD.IADD R24, R24, 0x1, -R23.reuse ;  /* 0x0000000118188824 */ /* 0x100fe200078e0a17 */
[----:B------:R-:W-:Y:S01]  /*16c0*/  ISETP.GE.AND P0, PT, R36, RZ, PT ;  /* 0x000000ff2400720c */ /* 0x000fe20003f06270 */
[----:B------:R-:W-:Y:S01]  /*16d0*/  @!P2 IMAD.IADD R22, R22, 0x1, -R23 ;  /* 0x000000011616a824 */ /* 0x000fe200078e0a17 */
[----:B------:R-:W-:Y:S01]  /*16e0*/  ISETP.GT.U32.AND P2, PT, R23, R6, PT ;  /* 0x000000061700720c */ /* 0x000fe20003f44070 */
[----:B------:R-:W-:-:S02]  /*16f0*/  IMAD.MOV.U32 R9, RZ, RZ, R13 ;  /* 0x000000ffff097224 */ /* 0x000fc400078e000d */
[----:B------:R-:W-:Y:S02]  /*1700*/  IMAD.MOV.U32 R17, RZ, RZ, R14 ;  /* 0x000000ffff117224 */ /* 0x000fe400078e000e */
[----:B------:R-:W-:Y:S01]  /*1710*/  @!P3 IMAD.MOV R11, RZ, RZ, -R11 ;  /* 0x000000ffff0bb224 */ /* 0x000fe200078e0a0b */
[C---:B------:R-:W-:Y:S01]  /*1720*/  ISETP.GT.U32.AND P3, PT, R23.reuse, R18, PT ;  /* 0x000000121700720c */ /* 0x040fe20003f64070 */
[----:B------:R-:W-:Y:S01]  /*1730*/  @!P4 IMAD.MOV R12, RZ, RZ, -R12 ;  /* 0x000000ffff0cc224 */ /* 0x000fe200078e0a0c */
[C---:B------:R-:W-:Y:S01]  /*1740*/  ISETP.GT.U32.AND P4, PT, R23.reuse, R20, PT ;  /* 0x000000141700720c */ /* 0x040fe20003f84070 */
[----:B------:R-:W-:Y:S01]  /*1750*/  @!P5 IMAD.MOV R9, RZ, RZ, -R9 ;  /* 0x000000ffff09d224 */ /* 0x000fe200078e0a09 */
[C---:B------:R-:W-:Y:S01]  /*1760*/  ISETP.GT.U32.AND P5, PT, R23.reuse, R24, PT ;  /* 0x000000181700720c */ /* 0x040fe20003fa4070 */
[----:B------:R-:W-:Y:S01]  /*1770*/  @!P6 IMAD.MOV R17, RZ, RZ, -R17 ;  /* 0x000000ffff11e224 */ /* 0x000fe200078e0a11 */
[----:B------:R-:W-:Y:S01]  /*1780*/  ISETP.GT.U32.AND P6, PT, R23, R22, PT ;  /* 0x000000161700720c */ /* 0x000fe20003fc4070 */
[----:B------:R-:W-:-:S02]  /*1790*/  IMAD.MOV.U32 R21, RZ, RZ, R15 ;  /* 0x000000ffff157224 */ /* 0x000fc400078e000f */
[----:B------:R-:W-:Y:S01]  /*17a0*/  @!P1 IMAD.IADD R16, R16, 0x1, -R23 ;  /* 0x0000000110109824 */ /* 0x000fe200078e0a17 */
[----:B------:R-:W-:Y:S01]  /*17b0*/  ISETP.GE.AND P1, PT, R38, RZ, PT ;  /* 0x000000ff2600720c */ /* 0x000fe20003f26270 */
[----:B------:R-:W-:Y:S01]  /*17c0*/  @!P0 IMAD.MOV R21, RZ, RZ, -R21 ;  /* 0x000000ffff158224 */ /* 0x000fe200078e0a15 */
[----:B------:R-:W-:Y:S01]  /*17d0*/  ISETP.GE.AND P0, PT, R37, RZ, PT ;  /* 0x000000ff2500720c */ /* 0x000fe20003f06270 */
[--C-:B------:R-:W-:Y:S01]  /*17e0*/  @!P2 IMAD.IADD R6, R6, 0x1, -R23.reuse ;  /* 0x000000010606a824 */ /* 0x100fe200078e0a17 */
[----:B------:R-:W-:Y:S01]  /*17f0*/  ISETP.GE.AND P2, PT, R39, RZ, PT ;  /* 0x000000ff2700720c */ /* 0x000fe20003f46270 */
[----:B------:R-:W-:Y:S02]  /*1800*/  IMAD.U32 R14, RZ, RZ, UR16 ;  /* 0x00000010ff0e7e24 */ /* 0x000fe4000f8e00ff */
[----:B------:R-:W-:Y:S02]  /*1810*/  IMAD R15, R2, UR16, RZ ;  /* 0x00000010020f7c24 */ /* 0x000fe4000f8e02ff */
[--C-:B------:R-:W-:Y:S01]  /*1820*/  @!P3 IMAD.IADD R18, R18, 0x1, -R23.reuse ;  /* 0x000000011212b824 */ /* 0x100fe200078e0a17 */
[----:B------:R-:W-:Y:S01]  /*1830*/  ISETP.GE.AND P3, PT, R40, RZ, PT ;  /* 0x000000ff2800720c */ /* 0x000fe20003f66270 */
[--C-:B------:R-:W-:Y:S01]  /*1840*/  @!P4 IMAD.IADD R20, R20, 0x1, -R23.reuse ;  /* 0x000000011414c824 */ /* 0x100fe200078e0a17 */
[----:B------:R-:W-:Y:S01]  /*1850*/  ISETP.GE.AND P4, PT, R41, RZ, PT ;  /* 0x000000ff2900720c */ /* 0x000fe20003f86270 */
[--C-:B------:R-:W-:Y:S01]  /*1860*/  @!P5 IMAD.IADD R24, R24, 0x1, -R23.reuse ;  /* 0x000000011818d824 */ /* 0x100fe200078e0a17 */
[----:B------:R-:W-:Y:S01]  /*1870*/  ISETP.GE.AND P5, PT, R30, RZ, PT ;  /* 0x000000ff1e00720c */ /* 0x000fe20003fa6270 */
[----:B------:R-:W-:Y:S01]  /*1880*/  @!P6 IMAD.IADD R22, R22, 0x1, -R23 ;  /* 0x000000011616e824 */ /* 0x000fe200078e0a17 */
[----:B------:R-:W-:Y:S01]  /*1890*/  ISETP.GE.AND P6, PT, R209, RZ, PT ;  /* 0x000000ffd100720c */ /* 0x000fe20003fc6270 */
[----:B------:R-:W-:Y:S01]  /*18a0*/  IMAD.MOV.U32 R23, RZ, RZ, R6 ;  /* 0x000000ffff177224 */ /* 0x000fe200078e0006 */
[----:B------:R-:W-:Y:S01]  /*18b0*/  LOP3.LUT R6, RZ, R27, RZ, 0x33, !PT ;  /* 0x0000001bff067212 */ /* 0x000fe200078e33ff */
[----:B------:R-:W-:-:S02]  /*18c0*/  IMAD.U32 R13, RZ, RZ, UR16 ;  /* 0x00000010ff0d7e24 */ /* 0x000fc4000f8e00ff */
[----:B------:R-:W-:Y:S02]  /*18d0*/  IMAD R14, R14, 0x2, R15 ;  /* 0x000000020e0e7824 */ /* 0x000fe400078e020f */
[----:B------:R-:W-:Y:S01]  /*18e0*/  @!P1 IMAD.MOV R23, RZ, RZ, -R23 ;  /* 0x000000ffff179224 */ /* 0x000fe200078e0a17 */
[----:B------:R-:W-:Y:S01]  /*18f0*/  ISETP.NE.AND P1, PT, R27, RZ, PT ;  /* 0x000000ff1b00720c */ /* 0x000fe20003f25270 */
[----:B------:R-:W-:Y:S02]  /*1900*/  IMAD.U32 R28, RZ, RZ, UR16 ;  /* 0x00000010ff1c7e24 */ /* 0x000fe4000f8e00ff */
[----:B------:R-:W-:Y:S01]  /*1910*/  @!P0 IMAD.MOV R16, RZ, RZ, -R16 ;  /* 0x000000ffff108224 */ /* 0x000fe200078e0a10 */
[----:B------:R-:W-:Y:S01]  /*1920*/  ISETP.NE.AND P0, PT, R26, RZ, PT ;  /* 0x000000ff1a00720c */ /* 0x000fe20003f05270 */
[----:B------:R-:W-:Y:S01]  /*1930*/  IMAD R13, R13, 0x2, R14 ;  /* 0x000000020d0d7824 */ /* 0x000fe200078e020e */
[C---:B------:R-:W-:Y:S01]  /*1940*/  SEL R43, R6.reuse, R11, !P1 ;  /* 0x0000000b062b7207 */ /* 0x040fe20004800000 */
[----:B------:R-:W-:Y:S01]  /*1950*/  IMAD.U32 R11, RZ, RZ, UR16 ;  /* 0x00000010ff0b7e24 */ /* 0x000fe2000f8e00ff */
[----:B------:R-:W-:Y:S01]  /*1960*/  SEL R41, R6, R12, !P1 ;  /* 0x0000000c06297207 */ /* 0x000fe20004800000 */
[----:B------:R-:W-:Y:S01]  /*1970*/  IMAD R12, R28, 0x2, R13 ;  /* 0x000000021c0c7824 */ /* 0x000fe200078e020d */
[C---:B------:R-:W-:Y:S01]  /*1980*/  SEL R37, R6.reuse, R10, !P1 ;  /* 0x0000000a06257207 */ /* 0x040fe20004800000 */
[----:B------:R-:W-:Y:S01]  /*1990*/  IMAD.U32 R10, RZ, RZ, UR16 ;  /* 0x00000010ff0a7e24 */ /* 0x000fe2000f8e00ff */
[C---:B------:R-:W-:Y:S01]  /*19a0*/  SEL R46, R6.reuse, R9, !P1 ;  /* 0x00000009062e7207 */ /* 0x040fe20004800000 */
[----:B------:R-:W-:Y:S01]  /*19b0*/  IMAD R11, R11, 0x2, R12 ;  /* 0x000000020b0b7824 */ /* 0x000fe200078e020c */
[C---:B------:R-:W-:Y:S01]  /*19c0*/  SEL R39, R6.reuse, R8, !P1 ;  /* 0x0000000806277207 */ /* 0x040fe20004800000 */
[----:B------:R-:W-:Y:S01]  /*19d0*/  IMAD.MOV.U32 R25, RZ, RZ, R3 ;  /* 0x000000ffff197224 */ /* 0x000fe200078e0003 */
[C---:B------:R-:W-:Y:S01]  /*19e0*/  SEL R19, R6.reuse, R19, !P1 ;  /* 0x0000001306137207 */ /* 0x040fe20004800000 */
[----:B------:R-:W-:Y:S01]  /*19f0*/  IMAD.U32 R9, RZ, RZ, UR16 ;  /* 0x00000010ff097e24 */ /* 0x000fe2000f8e00ff */
[----:B------:R-:W-:Y:S01]  /*1a00*/  SEL R27, R6, R5, !P1 ;  /* 0x00000005061b7207 */ /* 0x000fe20004800000 */
[----:B------:R-:W-:Y:S01]  /*1a10*/  IMAD R10, R10, 0x2, R11 ;  /* 0x000000020a0a7824 */ /* 0x000fe200078e020b */
[C---:B------:R-:W-:Y:S01]  /*1a20*/  SEL R31, R6.reuse, R7, !P1 ;  /* 0x00000007061f7207 */ /* 0x040fe20004800000 */
[----:B------:R-:W-:Y:S01]  /*1a30*/  @!P2 IMAD.MOV R18, RZ, RZ, -R18 ;  /* 0x000000ffff12a224 */ /* 0x000fe200078e0a12 */
[C---:B------:R-:W-:Y:S01]  /*1a40*/  SEL R32, R6.reuse, R17, !P1 ;  /* 0x0000001106207207 */ /* 0x040fe20004800000 */
[----:B------:R-:W-:Y:S01]  /*1a50*/  @!P3 IMAD.MOV R20, RZ, RZ, -R20 ;  /* 0x000000ffff14b224 */ /* 0x000fe200078e0a14 */
[C---:B------:R-:W-:Y:S01]  /*1a60*/  SEL R30, R6.reuse, R21, !P1 ;  /* 0x00000015061e7207 */ /* 0x040fe20004800000 */
[----:B------:R-:W-:Y:S01]  /*1a70*/  @!P5 IMAD.MOV R24, RZ, RZ, -R24 ;  /* 0x000000ffff18d224 */ /* 0x000fe200078e0a18 */
[C---:B------:R-:W-:Y:S01]  /*1a80*/  SEL R38, R6.reuse, R16, !P1 ;  /* 0x0000001006267207 */ /* 0x040fe20004800000 */
[----:B------:R-:W-:Y:S01]  /*1a90*/  @!P4 IMAD.MOV R22, RZ, RZ, -R22 ;  /* 0x000000ffff16c224 */ /* 0x000fe200078e0a16 */
[----:B------:R-:W-:Y:S01]  /*1aa0*/  SEL R36, R6, R23, !P1 ;  /* 0x0000001706247207 */ /* 0x000fe20004800000 */
[----:B------:R-:W-:Y:S01]  /*1ab0*/  @!P6 IMAD.MOV R25, RZ, RZ, -R25 ;  /* 0x000000ffff19e224 */ /* 0x000fe200078e0a19 */
[----:B------:R-:W-:Y:S01]  /*1ac0*/  @!P0 LOP3.LUT R25, RZ, R26, RZ, 0x33, !PT ;  /* 0x0000001aff198212 */ /* 0x000fe200078e33ff */
[----:B------:R-:W-:Y:S01]  /*1ad0*/  IMAD.U32 R8, RZ, RZ, UR16 ;  /* 0x00000010ff087e24 */ /* 0x000fe2000f8e00ff */
[----:B------:R-:W-:Y:S01]  /*1ae0*/  ISETP.GT.AND P0, PT, R224, 0x7f, PT ;  /* 0x0000007fe000780c */ /* 0x000fe20003f04270 */
[----:B------:R-:W-:Y:S01]  /*1af0*/  IMAD R9, R9, 0x2, R10 ;  /* 0x0000000209097824 */ /* 0x000fe200078e020a */
[C---:B------:R-:W-:Y:S01]  /*1b00*/  SEL R40, R6.reuse, R18, !P1 ;  /* 0x0000001206287207 */ /* 0x040fe20004800000 */
[----:B------:R-:W-:Y:S01]  /*1b10*/  IMAD.U32 R7, RZ, RZ, UR16 ;  /* 0x00000010ff077e24 */ /* 0x000fe2000f8e00ff */
[----:B------:R-:W-:Y:S01]  /*1b20*/  SEL R42, R6, R20, !P1 ;  /* 0x00000014062a7207 */ /* 0x000fe20004800000 */
[----:B------:R-:W-:Y:S01]  /*1b30*/  IMAD R8, R8, 0x4, R9 ;  /* 0x0000000408087824 */ /* 0x000fe200078e0209 */
[C---:B------:R-:W-:Y:S01]  /*1b40*/  SEL R47, R6.reuse, R22, !P1 ;  /* 0x00000016062f7207 */ /* 0x040fe20004800000 */
[----:B------:R-:W-:Y:S01]  /*1b50*/  IMAD.U32 R23, RZ, RZ, UR16 ;  /* 0x00000010ff177e24 */ /* 0x000fe2000f8e00ff */
[----:B------:R-:W-:Y:S01]  /*1b60*/  SEL R207, R6, R24, !P1 ;  /* 0x0000001806cf7207 */ /* 0x000fe20004800000 */
[----:B------:R-:W-:Y:S01]  /*1b70*/  IMAD.U32 R6, RZ, RZ, UR16 ;  /* 0x00000010ff067e24 */ /* 0x000fe2000f8e00ff */
[-C--:B------:R-:W-:Y:S01]  /*1b80*/  ISETP.GE.AND P1, PT, R2, R124.reuse, PT ;  /* 0x0000007c0200720c */ /* 0x080fe20003f26270 */
[----:B------:R-:W-:Y:S01]  /*1b90*/  IMAD R7, R7, 0x2, R8 ;  /* 0x0000000207077824 */ /* 0x000fe200078e0208 */
[----:B------:R-:W-:Y:S01]  /*1ba0*/  SEL R34, RZ, 0x4, !P0 ;  /* 0x00000004ff227807 */ /* 0x000fe20004000000 */
[----:B------:R-:W-:Y:S01]  /*1bb0*/  IMAD.U32 R29, RZ, RZ, UR16 ;  /* 0x00000010ff1d7e24 */ /* 0x000fe2000f8e00ff */
[-C--:B------:R-:W-:Y:S01]  /*1bc0*/  ISETP.GE.AND P0, PT, R250, R124.reuse, PT ;  /* 0x0000007cfa00720c */ /* 0x080fe20003f06270 */
[----:B------:R-:W-:Y:S01]  /*1bd0*/  IMAD R6, R6, 0x2, R7 ;  /* 0x0000000206067824 */ /* 0x000fe200078e0207 */
[C---:B------:R-:W-:Y:S01]  /*1be0*/  SEL R3, R34.reuse, RZ, !P1 ;  /* 0x000000ff22037207 */ /* 0x040fe20004800000 */
[----:B------:R-:W-:Y:S01]  /*1bf0*/  IMAD.U32 R33, RZ, RZ, UR16 ;  /* 0x00000010ff217e24 */ /* 0x000fe2000f8e00ff */
[----:B------:R-:W-:Y:S01]  /*1c00*/  SEL R5, R34, RZ, !P0 ;  /* 0x000000ff22057207 */ /* 0x000fe20004000000 */
[----:B------:R-:W-:Y:S01]  /*1c10*/  IMAD.U32 R35, RZ, RZ, UR16 ;  /* 0x00000010ff237e24 */ /* 0x000fe2000f8e00ff */
[----:B------:R-:W-:Y:S01]  /*1c20*/  ISETP.NE.U32.AND P6, PT, R3, RZ, PT ;  /* 0x000000ff0300720c */ /* 0x000fe20003fc5070 */
[----:B------:R-:W-:Y:S01]  /*1c30*/  IMAD.U32 R3, RZ, RZ, UR16 ;  /* 0x00000010ff037e24 */ /* 0x000fe2000f8e00ff */
[----:B------:R-:W-:Y:S01]  /*1c40*/  ISETP.NE.U32.AND P1, PT, R5, RZ, PT ;  /* 0x000000ff0500720c */ /* 0x000fe20003f25070 */
[----:B------:R-:W-:Y:S01]  /*1c50*/  IMAD.U32 R5, RZ, RZ, UR16 ;  /* 0x00000010ff057e24 */ /* 0x000fe2000f8e00ff */
[----:B------:R-:W-:Y:S01]  /*1c60*/  ISETP.GE.AND P0, PT, R220, R124, PT ;  /* 0x0000007cdc00720c */ /* 0x000fe20003f06270 */
[----:B------:R-:W-:-:S02]  /*1c70*/  IMAD R16, R3, 0x2, R6 ;  /* 0x0000000203107824 */ /* 0x000fc400078e0206 */
[----:B------:R-:W-:Y:S01]  /*1c80*/  IMAD.SHL.U32 R21, R94, 0x80, RZ ;  /* 0x000000805e157824 */ /* 0x000fe200078e00ff */
[----:B------:R-:W-:Y:S01]  /*1c90*/  SEL R17, R34, RZ, !P0 ;  /* 0x000000ff22117207 */ /* 0x000fe20004000000 */
[----:B------:R-:W-:Y:S01]  /*1ca0*/  IMAD R18, R5, 0x2, R16 ;  /* 0x0000000205127824 */ /* 0x000fe200078e0210 */
[-C--:B------:R-:W-:Y:S02]  /*1cb0*/  ISETP.GE.AND P0, PT, R218, R124.reuse, PT ;  /* 0x0000007cda00720c */ /* 0x080fe40003f06270 */
[----:B------:R-:W-:Y:S01]  /*1cc0*/  ISETP.NE.U32.AND P5, PT, R17, RZ, PT ;  /* 0x000000ff1100720c */ /* 0x000fe20003fa5070 */
[----:B------:R-:W-:Y:S01]  /*1cd0*/  IMAD R20, R3, 0x2, R18 ;  /* 0x0000000203147824 */ /* 0x000fe200078e0212 */
[----:B------:R-:W-:Y:S02]  /*1ce0*/  SEL R17, R34, RZ, !P0 ;  /* 0x000000ff22117207 */ /* 0x000fe40004000000 */
[----:B------:R-:W-:Y:S01]  /*1cf0*/  ISETP.GE.AND P0, PT, R212, R124, PT ;  /* 0x0000007cd400720c */ /* 0x000fe20003f06270 */
[----:B------:R-:W-:Y:S01]  /*1d00*/  IMAD R22, R5, 0x2, R20 ;  /* 0x0000000205167824 */ /* 0x000fe200078e0214 */
[----:B------:R-:W-:-:S02]  /*1d10*/  ISETP.NE.U32.AND P2, PT, R17, RZ, PT ;  /* 0x000000ff1100720c */ /* 0x000fc40003f45070 */
[----:B------:R-:W-:Y:S01]  /*1d20*/  SEL R17, R34, RZ, !P0 ;  /* 0x000000ff22117207 */ /* 0x000fe20004000000 */
[----:B------:R-:W-:Y:S01]  /*1d30*/  IMAD R24, R3, 0x4, R22 ;  /* 0x0000000403187824 */ /* 0x000fe200078e0216 */
[----:B------:R-:W-:Y:S02]  /*1d40*/  LOP3.LUT R4, R4, 0x1f80, R21, 0xf8, !PT ;  /* 0x00001f8004047812 */ /* 0x000fe400078ef815 */
[----:B------:R-:W-:Y:S01]  /*1d50*/  ISETP.NE.U32.AND P4, PT, R17, RZ, PT ;  /* 0x000000ff1100720c */ /* 0x000fe20003f85070 */
[----:B------:R-:W-:Y:S02]  /*1d60*/  IMAD R26, R5, 0x2, R24 ;  /* 0x00000002051a7824 */ /* 0x000fe400078e0218 */
[----:B------:R-:W-:Y:S02]  /*1d70*/  IMAD.U32 R17, RZ, RZ, UR16 ;  /* 0x00000010ff117e24 */ /* 0x000fe4000f8e00ff */
[----:B------:R-:W-:-:S04]  /*1d80*/  IMAD R28, R3, 0x2, R26 ;  /* 0x00000002031c7824 */ /* 0x000fc800078e021a */
[----:B------:R-:W-:-:S04]  /*1d90*/  IMAD R44, R5, 0x2, R28 ;  /* 0x00000002052c7824 */ /* 0x000fc800078e021c */
[----:B------:R-:W-:-:S04]  /*1da0*/  IMAD R48, R3, 0x2, R44 ;  /* 0x0000000203307824 */ /* 0x000fc800078e022c */
[----:B------:R-:W-:-:S04]  /*1db0*/  IMAD R50, R5, 0x2, R48 ;  /* 0x0000000205327824 */ /* 0x000fc800078e0230 */
[----:B------:R-:W-:Y:S02]  /*1dc0*/  IMAD R52, R3, 0x2, R50 ;  /* 0x0000000203347824 */ /* 0x000fe400078e0232 */
[----:B------:R-:W-:Y:S02]  /*1dd0*/  IMAD.SHL.U32 R3, R94, 0x4, RZ ;  /* 0x000000045e037824 */ /* 0x000fe400078e00ff */
[----:B------:R-:W-:-:S03]  /*1de0*/  IMAD R54, R5, 0x4, R52 ;  /* 0x0000000405367824 */ /* 0x000fc600078e0234 */
[----:B------:R-:W-:Y:S01]  /*1df0*/  LOP3.LUT R3, R3, 0x7c, RZ, 0xc0, !PT ;  /* 0x0000007c03037812 */ /* 0x000fe200078ec0ff */
[----:B------:R-:W-:-:S04]  /*1e00*/  IMAD R56, R17, 0x2, R54 ;  /* 0x0000000211387824 */ /* 0x000fc800078e0236 */
[----:B------:R-:W-:-:S04]  /*1e10*/  IMAD R58, R5, 0x2, R56 ;  /* 0x00000002053a7824 */ /* 0x000fc800078e0238 */
[----:B------:R-:W-:-:S04]  /*1e20*/  IMAD R60, R17, 0x2, R58 ;  /* 0x00000002113c7824 */ /* 0x000fc800078e023a */
[----:B------:R-:W-:-:S04]  /*1e30*/  IMAD R62, R23, 0x2, R60 ;  /* 0x00000002173e7824 */ /* 0x000fc800078e023c */
[----:B------:R-:W-:Y:S02]  /*1e40*/  IMAD R64, R5, 0x2, R62 ;  /* 0x0000000205407824 */ /* 0x000fe400078e023e */
[----:B-1----:R-:W-:Y:S01]  /*1e50*/  IMAD R5, R25, UR4, RZ ;  /* 0x0000000419057c24 */ /* 0x002fe2000f8e02ff */
[----:B------:R-:W-:Y:S01]  /*1e60*/  USHF.L.U32 UR4, UR11, 0x15, URZ ;  /* 0x000000150b047899 */ /* 0x000fe200080006ff */
[----:B------:R-:W-:Y:S02]  /*1e70*/  IMAD R66, R29, 0x2, R64 ;  /* 0x000000021d427824 */ /* 0x000fe400078e0240 */
[----:B------:R-:W-:Y:S01]  /*1e80*/  IMAD.U32 R25, RZ, RZ, UR16 ;  /* 0x00000010ff197e24 */ /* 0x000fe2000f8e00ff */
[----:B------:R-:W-:Y:S01]  /*1e90*/  LEA R63, P0, R5, UR12, 0x2 ;  /* 0x0000000c053f7c11 */ /* 0x000fe2000f8010ff */
[----:B------:R-:W-:Y:S01]  /*1ea0*/  IMAD R68, R33, 0x4, R66 ;  /* 0x0000000421447824 */ /* 0x000fe200078e0242 */
[----:B------:R-:W-:Y:S02]  /*1eb0*/  ULOP3.LUT UR4, UR4, 0x600000, URZ, 0xc0, !UPT ;  /* 0x0060000004047892 */ /* 0x000fe4000f8ec0ff */
[----:B------:R-:W-:Y:S01]  /*1ec0*/  LEA R166, P3, R18, R63, 0x2 ;  /* 0x0000003f12a67211 */ /* 0x000fe200078610ff */
[----:B------:R-:W-:-:S04]  /*1ed0*/  IMAD R70, R17, 0x2, R68 ;  /* 0x0000000211467824 */ /* 0x000fc800078e0244 */
[----:B------:R-:W-:-:S04]  /*1ee0*/  IMAD R72, R35, 0x2, R70 ;  /* 0x0000000223487824 */ /* 0x000fc800078e0246 */
[----:B------:R-:W-:-:S04]  /*1ef0*/  IMAD R74, R45, 0x2, R72 ;  /* 0x000000022d4a7824 */ /* 0x000fc800078e0248 */
[----:B------:R-:W-:Y:S01]  /*1f00*/  IMAD R76, R23, 0x2, R74 ;  /* 0x00000002174c7824 */ /* 0x000fe200078e024a */
[----:B------:R-:W-:Y:S02]  /*1f10*/  LEA.HI.X.SX32 R23, R5, UR13, 0x2, P0 ;  /* 0x0000000d05177c11 */ /* 0x000fe400080f16ff */
[----:B------:R-:W-:Y:S01]  /*1f20*/  LEA R168, P0, R16, R63, 0x2 ;  /* 0x0000003f10a87211 */ /* 0x000fe200078010ff */
[----:B------:R-:W-:Y:S01]  /*1f30*/  IMAD R78, R49, 0x2, R76 ;  /* 0x00000002314e7824 */ /* 0x000fe200078e024c */
[-C--:B------:R-:W-:Y:S02]  /*1f40*/  LEA.HI.X.SX32 R167, R18, R23.reuse, 0x2, P3 ;  /* 0x0000001712a77211 */ /* 0x080fe400018f16ff */
[----:B------:R-:W-:Y:S01]  /*1f50*/  LEA.HI.X.SX32 R169, R16, R23, 0x2, P0 ;  /* 0x0000001710a97211 */ /* 0x000fe200000f16ff */
[----:B------:R-:W-:Y:S01]  /*1f60*/  IMAD R80, R51, 0x2, R78 ;  /* 0x0000000233507824 */ /* 0x000fe200078e024e */
[-C--:B------:R-:W-:Y:S02]  /*1f70*/  LEA R164, P0, R20, R63.reuse, 0x2 ;  /* 0x0000003f14a47211 */ /* 0x080fe400078010ff */
[----:B------:R-:W-:Y:S01]  /*1f80*/  LEA R162, P3, R22, R63, 0x2 ;  /* 0x0000003f16a27211 */ /* 0x000fe200078610ff */
[----:B------:R-:W-:Y:S01]  /*1f90*/  IMAD R16, R53, 0x4, R80 ;  /* 0x0000000435107824 */ /* 0x000fe200078e0250 */
[----:B------:R-:W-:-:S02]  /*1fa0*/  LEA.HI.X.SX32 R165, R20, R23, 0x2, P0 ;  /* 0x0000001714a57211 */ /* 0x000fc400000f16ff */
[----:B------:R-:W-:Y:S01]  /*1fb0*/  LEA.HI.X.SX32 R163, R22, R23, 0x2, P3 ;  /* 0x0000001716a37211 */ /* 0x000fe200018f16ff */
[----:B------:R-:W-:Y:S01]  /*1fc0*/  IMAD R18, R55, 0x2, R16 ;  /* 0x0000000237127824 */ /* 0x000fe200078e0210 */
[-C--:B------:R-:W-:Y:S02]  /*1fd0*/  LEA R158, P0, R24, R63.reuse, 0x2 ;  /* 0x0000003f189e7211 */ /* 0x080fe400078010ff */
[----:B------:R-:W-:Y:S01]  /*1fe0*/  LEA R156, P3, R26, R63, 0x2 ;  /* 0x0000003f1a9c7211 */ /* 0x000fe200078610ff */
[----:B------:R-:W-:Y:S01]  /*1ff0*/  IMAD R20, R57, 0x2, R18 ;  /* 0x0000000239147824 */ /* 0x000fe200078e0212 */
[-C--:B------:R-:W-:Y:S02]  /*2000*/  LEA.HI.X.SX32 R159, R24, R23.reuse, 0x2, P0 ;  /* 0x00000017189f7211 */ /* 0x080fe400000f16ff */
[----:B------:R-:W-:Y:S01]  /*2010*/  LEA.HI.X.SX32 R157, R26, R23, 0x2, P3 ;  /* 0x000000171a9d7211 */ /* 0x000fe200018f16ff */
[----:B------:R-:W-:Y:S01]  /*2020*/  IMAD R22, R29, 0x2, R20 ;  /* 0x000000021d167824 */ /* 0x000fe200078e0214 */
[----:B------:R-:W-:-:S02]  /*2030*/  LEA R154, P0, R28, R63, 0x2 ;  /* 0x0000003f1c9a7211 */ /* 0x000fc400078010ff */
        /* <DEDUP_REMOVED lines=17> */
[-C--:B------:R-:W-:Y:S01]  /*2150*/  LEA R140, P0, R56, R63.reuse, 0x2 ;  /* 0x0000003f388c7211 */ /* 0x080fe200078010ff */
[----:B------:R-:W-:Y:S01]  /*2160*/  IMAD R17, R238, UR16, RZ ;  /* 0x00000010ee117c24 */ /* 0x000fe2000f8e02ff */
        /* <DEDUP_REMOVED lines=9> */
[----:B------:R-:W-:Y:S02]  /*2200*/  LEA.HI.X.SX32 R135, R62, R23, 0x2, P3 ;  /* 0x000000173e877211 */ /* 0x000fe400018f16ff */
[----:B------:R-:W-:-:S02]  /*2210*/  LEA R132, P0, R64, R63, 0x2 ;  /* 0x0000003f40847211 */ /* 0x000fc400078010ff */
[----:B------:R-:W-:Y:S02]  /*2220*/  LEA R130, P3, R66, R63, 0x2 ;  /* 0x0000003f42827211 */ /* 0x000fe400078610ff */
[-C--:B------:R-:W-:Y:S02]  /*2230*/  LEA.HI.X.SX32 R133, R64, R23.reuse, 0x2, P0 ;  /* 0x0000001740857211 */ /* 0x080fe400000f16ff */
[----:B------:R-:W-:Y:S02]  /*2240*/  LEA.HI.X.SX32 R131, R66, R23, 0x2, P3 ;  /* 0x0000001742837211 */ /* 0x000fe400018f16ff */
[-C--:B------:R-:W-:Y:S02]  /*2250*/  LEA R126, P0, R68, R63.reuse, 0x2 ;  /* 0x0000003f447e7211 */ /* 0x080fe400078010ff */
[----:B------:R-:W-:Y:S02]  /*2260*/  LEA R122, P3, R70, R63, 0x2 ;  /* 0x0000003f467a7211 */ /* 0x000fe400078610ff */
[----:B------:R-:W-:-:S02]  /*2270*/  LEA.HI.X.SX32 R127, R68, R23, 0x2, P0 ;  /* 0x00000017447f7211 */ /* 0x000fc400000f16ff */
[----:B------:R-:W-:Y:S02]  /*2280*/  LEA.HI.X.SX32 R123, R70, R23, 0x2, P3 ;  /* 0x00000017467b7211 */ /* 0x000fe400018f16ff */
[-C--:B------:R-:W-:Y:S02]  /*2290*/  LEA R120, P0, R72, R63.reuse, 0x2 ;  /* 0x0000003f48787211 */ /* 0x080fe400078010ff */
[----:B------:R-:W-:Y:S02]  /*22a0*/  LEA R118, P3, R74, R63, 0x2 ;  /* 0x0000003f4a767211 */ /* 0x000fe400078610ff */
        /* <DEDUP_REMOVED lines=9> */
[----:B------:R-:W-:Y:S01]  /*2340*/  LEA.HI.X.SX32 R109, R16, R23, 0x2, P3 ;  /* 0x00000017106d7211 */ /* 0x000fe200018f16ff */
[----:B------:R-:W-:Y:S01]  /*2350*/  IMAD R16, R73, 0x2, R56 ;  /* 0x0000000249107824 */ /* 0x000fe200078e0238 */
[-C--:B------:R-:W-:Y:S02]  /*2360*/  LEA R106, P0, R18, R63.reuse, 0x2 ;  /* 0x0000003f126a7211 */ /* 0x080fe400078010ff */
[----:B------:R-:W-:Y:S02]  /*2370*/  LEA R104, P3, R20, R63, 0x2 ;  /* 0x0000003f14687211 */ /* 0x000fe400078610ff */
[-C--:B------:R-:W-:Y:S01]  /*2380*/  LEA.HI.X.SX32 R107, R18, R23.reuse, 0x2, P0 ;  /* 0x00000017126b7211 */ /* 0x080fe200000f16ff */
[----:B------:R-:W-:Y:S01]  /*2390*/  IMAD R18, R75, 0x4, R16 ;  /* 0x000000044b127824 */ /* 0x000fe200078e0210 */
[----:B------:R-:W-:Y:S02]  /*23a0*/  LEA.HI.X.SX32 R105, R20, R23, 0x2, P3 ;  /* 0x0000001714697211 */ /* 0x000fe400018f16ff */
[-C--:B------:R-:W-:Y:S01]  /*23b0*/  LEA R102, P0, R22, R63.reuse, 0x2 ;  /* 0x0000003f16667211 */ /* 0x080fe200078010ff */
[----:B------:R-:W-:Y:S01]  /*23c0*/  IMAD R20, R25, 0x2, R18 ;  /* 0x0000000219147824 */ /* 0x000fe200078e0212 */
[----:B------:R-:W-:-:S02]  /*23d0*/  LEA R100, P3, R24, R63, 0x2 ;  /* 0x0000003f18647211 */ /* 0x000fc400078610ff */
[-C--:B------:R-:W-:Y:S01]  /*23e0*/  LEA.HI.X.SX32 R103, R22, R23.reuse, 0x2, P0 ;  /* 0x0000001716677211 */ /* 0x080fe200000f16ff */
[----:B------:R-:W-:Y:S01]  /*23f0*/  IMAD R22, R45, 0x2, R20 ;  /* 0x000000022d167824 */ /* 0x000fe200078e0214 */
[----:B------:R-:W-:Y:S02]  /*2400*/  LEA.HI.X.SX32 R101, R24, R23, 0x2, P3 ;  /* 0x0000001718657211 */ /* 0x000fe400018f16ff */
[-C--:B------:R-:W-:Y:S01]  /*2410*/  LEA R98, P0, R26, R63.reuse, 0x2 ;  /* 0x0000003f1a627211 */ /* 0x080fe200078010ff */
[----:B------:R-:W-:Y:S01]  /*2420*/  IMAD R24, R77, 0x2, R22 ;  /* 0x000000024d187824 */ /* 0x000fe200078e0216 */
[----:B------:R-:W-:Y:S02]  /*2430*/  LEA R96, P3, R28, R63, 0x2 ;  /* 0x0000003f1c607211 */ /* 0x000fe400078610ff */
[-C--:B------:R-:W-:Y:S01]  /*2440*/  LEA.HI.X.SX32 R99, R26, R23.reuse, 0x2, P0 ;  /* 0x000000171a637211 */ /* 0x080fe200000f16ff */
[----:B------:R-:W-:Y:S01]  /*2450*/  IMAD R26, R79, 0x2, R24 ;  /* 0x000000024f1a7824 */ /* 0x000fe200078e0218 */
[----:B------:R-:W-:-:S02]  /*2460*/  LEA.HI.X.SX32 R97, R28, R23, 0x2, P3 ;  /* 0x000000171c617211 */ /* 0x000fc400018f16ff */
[-C--:B------:R-:W-:Y:S02]  /*2470*/  LEA R92, P0, R44, R63.reuse, 0x2 ;  /* 0x0000003f2c5c7211 */ /* 0x080fe400078010ff */
[----:B------:R-:W-:Y:S02]  /*2480*/  LEA R90, P3, R48, R63, 0x2 ;  /* 0x0000003f305a7211 */ /* 0x000fe400078610ff */
[-C--:B------:R-:W-:Y:S02]  /*2490*/  LEA.HI.X.SX32 R93, R44, R23.reuse, 0x2, P0 ;  /* 0x000000172c5d7211 */ /* 0x080fe400000f16ff */
[----:B------:R-:W-:Y:S02]  /*24a0*/  LEA.HI.X.SX32 R91, R48, R23, 0x2, P3 ;  /* 0x00000017305b7211 */ /* 0x000fe400018f16ff */
[-C--:B------:R-:W-:Y:S02]  /*24b0*/  LEA R88, P0, R50, R63.reuse, 0x2 ;  /* 0x0000003f32587211 */ /* 0x080fe400078010ff */
[----:B------:R-:W-:-:S02]  /*24c0*/  LEA R86, P3, R52, R63, 0x2 ;  /* 0x0000003f34567211 */ /* 0x000fc400078610ff */
[-C--:B------:R-:W-:Y:S02]  /*24d0*/  LEA.HI.X.SX32 R89, R50, R23.reuse, 0x2, P0 ;  /* 0x0000001732597211 */ /* 0x080fe400000f16ff */
[----:B------:R-:W-:Y:S02]  /*24e0*/  LEA.HI.X.SX32 R87, R52, R23, 0x2, P3 ;  /* 0x0000001734577211 */ /* 0x000fe400018f16ff */
[-C--:B------:R-:W-:Y:S02]  /*24f0*/  LEA R84, P0, R54, R63.reuse, 0x2 ;  /* 0x0000003f36547211 */ /* 0x080fe400078010ff */
[----:B------:R-:W-:Y:S02]  /*2500*/  LEA R82, P3, R56, R63, 0x2 ;  /* 0x0000003f38527211 */ /* 0x000fe400078610ff */
[-C--:B------:R-:W-:Y:S02]  /*2510*/  LEA.HI.X.SX32 R85, R54, R23.reuse, 0x2, P0 ;  /* 0x0000001736557211 */ /* 0x080fe400000f16ff */
[----:B------:R-:W-:-:S02]  /*2520*/  LEA.HI.X.SX32 R83, R56, R23, 0x2, P3 ;  /* 0x0000001738537211 */ /* 0x000fc400018f16ff */
        /* <DEDUP_REMOVED lines=8> */
[-C--:B------:R-:W-:Y:S02]  /*25b0*/  LEA.HI.X.SX32 R75, R20, R23.reuse, 0x2, P0 ;  /* 0x00000017144b7211 */ /* 0x080fe400000f16ff */
[----:B------:R-:W-:Y:S01]  /*25c0*/  LEA.HI.X.SX32 R73, R22, R23, 0x2, P3 ;  /* 0x0000001716497211 */ /* 0x000fe200018f16ff */
[----:B------:R-:W-:Y:S01]  /*25d0*/  IMAD R22, R193, UR16, RZ ;  /* 0x00000010c1167c24 */ /* 0x000fe2000f8e02ff */
[-C--:B------:R-:W-:Y:S02]  /*25e0*/  LEA R70, P0, R24, R63.reuse, 0x2 ;  /* 0x0000003f18467211 */ /* 0x080fe400078010ff */
[----:B------:R-:W-:Y:S02]  /*25f0*/  LEA R68, P3, R26, R63, 0x2 ;  /* 0x0000003f1a447211 */ /* 0x000fe400078610ff */
[-C--:B------:R-:W-:Y:S01]  /*2600*/  LEA.HI.X.SX32 R71, R24, R23.reuse, 0x2, P0 ;  /* 0x0000001718477211 */ /* 0x080fe200000f16ff */
[----:B------:R-:W-:Y:S01]  /*2610*/  IMAD R24, R196, UR16, RZ ;  /* 0x00000010c4187c24 */ /* 0x000fe2000f8e02ff */
[----:B------:R-:W-:-:S02]  /*2620*/  LEA.HI.X.SX32 R69, R26, R23, 0x2, P3 ;  /* 0x000000171a457211 */ /* 0x000fc400018f16ff */
[-C--:B------:R-:W-:Y:S02]  /*2630*/  LEA R66, P0, R16, R63.reuse, 0x2 ;  /* 0x0000003f10427211 */ /* 0x080fe400078010ff */
[----:B------:R-:W-:Y:S02]  /*2640*/  LEA R64, P3, R18, R63, 0x2 ;  /* 0x0000003f12407211 */ /* 0x000fe400078610ff */
[-C--:B------:R-:W-:Y:S01]  /*2650*/  LEA.HI.X.SX32 R67, R16, R23.reuse, 0x2, P0 ;  /* 0x0000001710437211 */ /* 0x080fe200000f16ff */
[----:B------:R-:W-:Y:S01]  /*2660*/  IMAD R16, R194, UR16, RZ ;  /* 0x00000010c2107c24 */ /* 0x000fe2000f8e02ff */
[----:B------:R-:W-:Y:S01]  /*2670*/  LEA.HI.X.SX32 R65, R18, R23, 0x2, P3 ;  /* 0x0000001712417211 */ /* 0x000fe200018f16ff */
[----:B------:R-:W-:Y:S01]  /*2680*/  IMAD R18, R251, UR17, RZ ;  /* 0x00000011fb127c24 */ /* 0x000fe2000f8e02ff */
[-C--:B------:R-:W-:Y:S02]  /*2690*/  LEA R204, P0, R15, R63.reuse, 0x2 ;  /* 0x0000003f0fcc7211 */ /* 0x080fe400078010ff */
[----:B------:R-:W-:-:S02]  /*26a0*/  LEA R188, P3, R14, R63, 0x2 ;  /* 0x0000003f0ebc7211 */ /* 0x000fc400078610ff */
[-C--:B------:R-:W-:Y:S02]  /*26b0*/  LEA.HI.X.SX32 R205, R15, R23.reuse, 0x2, P0 ;  /* 0x000000170fcd7211 */ /* 0x080fe400000f16ff */
[----:B------:R-:W-:Y:S02]  /*26c0*/  LEA.HI.X.SX32 R189, R14, R23, 0x2, P3 ;  /* 0x000000170ebd7211 */ /* 0x000fe400018f16ff */
[CC--:B------:R-:W-:Y:S02]  /*26d0*/  LEA R186, P0, R13.reuse, R63.reuse, 0x2 ;  /* 0x0000003f0dba7211 */ /* 0x0c0fe400078010ff */
[C---:B------:R-:W-:Y:S02]  /*26e0*/  LEA R184, P3, R12.reuse, R63, 0x2 ;  /* 0x0000003f0cb87211 */ /* 0x040fe400078610ff */
[-C--:B------:R-:W-:Y:S02]  /*26f0*/  LEA.HI.X.SX32 R187, R13, R23.reuse, 0x2, P0 ;  /* 0x000000170dbb7211 */ /* 0x080fe400000f16ff */
[----:B------:R-:W-:-:S02]  /*2700*/  LEA.HI.X.SX32 R185, R12, R23, 0x2, P3 ;  /* 0x000000170cb97211 */ /* 0x000fc400018f16ff */
[CC--:B------:R-:W-:Y:S02]  /*2710*/  LEA R182, P0, R11.reuse, R63.reuse, 0x2 ;  /* 0x0000003f0bb67211 */ /* 0x0c0fe400078010ff */
[C---:B------:R-:W-:Y:S02]  /*2720*/  LEA R180, P3, R10.reuse, R63, 0x2 ;  /* 0x0000003f0ab47211 */ /* 0x040fe400078610ff */
[-C--:B------:R-:W-:Y:S02]  /*2730*/  LEA.HI.X.SX32 R183, R11, R23.reuse, 0x2, P0 ;  /* 0x000000170bb77211 */ /* 0x080fe400000f16ff */
[----:B------:R-:W-:Y:S02]  /*2740*/  LEA.HI.X.SX32 R181, R10, R23, 0x2, P3 ;  /* 0x000000170ab57211 */ /* 0x000fe400018f16ff */
        /* <DEDUP_REMOVED lines=8> */
[-C--:B------:R-:W-:Y:S02]  /*27d0*/  LEA R170, P0, R6, R63.reuse, 0x2 ;  /* 0x0000003f06aa7211 */ /* 0x080fe400078010ff */
[----:B------:R-:W-:Y:S02]  /*27e0*/  LEA R160, P3, R22, R63, 0x2 ;  /* 0x0000003f16a07211 */ /* 0x000fe400078610ff */
[-C--:B------:R-:W-:Y:S02]  /*27f0*/  LEA.HI.X.SX32 R171, R6, R23.reuse, 0x2, P0 ;  /* 0x0000001706ab7211 */ /* 0x080fe400000f16ff */
[----:B------:R-:W-:Y:S02]  /*2800*/  LEA.HI.X.SX32 R161, R22, R23, 0x2, P3 ;  /* 0x0000001716a17211 */ /* 0x000fe400018f16ff */
[-C--:B------:R-:W-:Y:S02]  /*2810*/  LEA R144, P0, R17, R63.reuse, 0x2 ;  /* 0x0000003f11907211 */ /* 0x080fe400078010ff */
[----:B------:R-:W-:-:S02]  /*2820*/  LEA R128, P3, R211, R63, 0x2 ;  /* 0x0000003fd3807211 */ /* 0x000fc400078610ff */
[----:B------:R-:W-:Y:S02]  /*2830*/  LOP3.LUT R20, R94, 0x60, RZ, 0xc0, !PT ;  /* 0x000000605e147812 */ /* 0x000fe400078ec0ff */
[-C--:B------:R-:W-:Y:S01]  /*2840*/  LEA.HI.X.SX32 R145, R17, R23.reuse, 0x2, P0 ;  /* 0x0000001711917211 */ /* 0x080fe200000f16ff */
[----:B------:R-:W-:Y:S01]  /*2850*/  IMAD R17, R190, UR16, RZ ;  /* 0x00000010be117c24 */ /* 0x000fe2000f8e02ff */
[----:B------:R-:W-:Y:S01]  /*2860*/  LEA.HI.X.SX32 R129, R211, R23, 0x2, P3 ;  /* 0x00000017d3817211 */ /* 0x000fe200018f16ff */
[----:B------:R-:W-:Y:S01]  /*2870*/  IMAD R3, R20, 0x40, R3 ;  /* 0x0000004014037824 */ /* 0x000fe200078e0203 */
[-C--:B------:R-:W-:Y:S02]  /*2880*/  LEA R94, P3, R208, R63.reuse, 0x2 ;  /* 0x0000003fd05e7211 */ /* 0x080fe400078610ff */
[----:B------:R-:W-:Y:S02]  /*2890*/  LEA R110, P0, R210, R63, 0x2 ;  /* 0x0000003fd26e7211 */ /* 0x000fe400078010ff */
[----:B------:R-:W-:-:S02]  /*28a0*/  LEA.HI.X.SX32 R95, R208, R23, 0x2, P3 ;  /* 0x00000017d05f7211 */ /* 0x000fc400018f16ff */
[C---:B------:R-:W-:Y:S02]  /*28b0*/  LEA R62, P3, R17.reuse, R63, 0x2 ;  /* 0x0000003f113e7211 */ /* 0x040fe400078610ff */
[----:B------:R-:W-:Y:S02]  /*28c0*/  LEA.HI.X.SX32 R111, R210, R23, 0x2, P0 ;  /* 0x00000017d26f7211 */ /* 0x000fe400000f16ff */
[----:B------:R-:W-:Y:S02]  /*28d0*/  LEA R78, P0, R16, R63, 0x2 ;  /* 0x0000003f104e7211 */ /* 0x000fe400078010ff */
[-C--:B------:R-:W-:Y:S02]  /*28e0*/  LEA.HI.X.SX32 R63, R17, R23.reuse, 0x2, P3 ;  /* 0x00000017113f7211 */ /* 0x080fe400018f16ff */
[----:B------:R-:W-:Y:S02]  /*28f0*/  LEA R206, P3, R18, UR14, 0x2 ;  /* 0x0000000e12ce7c11 */ /* 0x000fe4000f8610ff */
[----:B------:R-:W-:-:S02]  /*2900*/  LEA.HI.X.SX32 R79, R16, R23, 0x2, P0 ;  /* 0x00000017104f7211 */ /* 0x000fc400000f16ff */
[----:B------:R-:W-:Y:S02]  /*2910*/  ISETP.NE.U32.AND P0, PT, R251, RZ, PT ;  /* 0x000000fffb00720c */ /* 0x000fe40003f05070 */
[----:B------:R-:W-:Y:S01]  /*2920*/  LEA.HI.X.SX32 R125, R18, UR15, 0x2, P3 ;  /* 0x0000000f127d7c11 */ /* 0x000fe200098f16ff */
[----:B------:R-:W-:Y:S10]  /*2930*/  BRA.U UP0, `(.L_x_5) ;  /* 0x0000000100187547 */ /* 0x000ff4000b800000 */
[----:B------:R-:W-:Y:S01]  /*2940*/  ELECT P3, URZ, PT ;  /* 0x0000000000ff782f */ /* 0x000fe20003860000 */
[----:B------:R-:W-:Y:S01]  /*2950*/  IMAD.MOV.U32 R20, RZ, RZ, 0x1 ;  /* 0x00000001ff147424 */ /* 0x000fe200078e00ff */
[----:B------:R-:W-:Y:S11]  /*2960*/  UVIRTCOUNT.DEALLOC.SMPOOL 0x80 ;  /* 0x000000800000784c */ /* 0x000ff60000000000 */
[----:B------:R-:W-:-:S04]  /*2970*/  @P3 MOV R21, 0x40 ;  /* 0x0000004000153802 */ /* 0x000fc80000000f00 */
[----:B------:R-:W-:-:S05]  /*2980*/  @P3 LEA R21, R197, R21, 0x18 ;  /* 0x00000015c5153211 */ /* 0x000fca00078ec0ff */
[----:B------:R1:W-:Y:S02]  /*2990*/  @P3 STS.U8 [R21], R20 ;  /* 0x0000001415003388 */ /* 0x0003e40000000000 */
.L_x_5:
[----:B------:R-:W-:Y:S01]  /*29a0*/  UIADD3 UR10, UPT, UPT, UR8, UR4, URZ ;  /* 0x00000004080a7290 */ /* 0x000fe2000fffe0ff */
[----:B------:R-:W-:Y:S01]  /*29b0*/  IMAD R19, R19, UR6, RZ ;  /* 0x0000000613137c24 */ /* 0x000fe2000f8e02ff */
[----:B------:R-:W-:Y:S01]  /*29c0*/  VOTEU.ALL UP1, P0 ;  /* 0x0000000000ff7886 */ /* 0x000fe20000020000 */
[----:B------:R-:W-:Y:S01]  /*29d0*/  UIADD3 UR14, UPT, UPT, UR7, 0x1e000, URZ ;  /* 0x0001e000070e7890 */ /* 0x000fe2000fffe0ff */
[----:B------:R-:W-:Y:S01]  /*29e0*/  LOP3.LUT R227, R2, 0x42, RZ, 0xfc, !PT ;  /* 0x0000004202e37812 */ /* 0x000fe200078efcff */
[----:B------:R-:W-:Y:S01]  /*29f0*/  VOTEU.ALL UP2, P0 ;  /* 0x0000000000ff7886 */ /* 0x000fe20000040000 */
[----:B------:R-:W-:Y:S01]  /*2a00*/  LEA R28, P3, R19, R206, 0x2 ;  /* 0x000000ce131c7211 */ /* 0x000fe200078610ff */
[----:B-1----:R-:W-:Y:S01]  /*2a10*/  IMAD.U32 R20, RZ, RZ, UR10 ;  /* 0x0000000aff147e24 */ /* 0x002fe2000f8e00ff */
[----:B------:R-:W-:-:S04]  /*2a20*/  @!UP1 UIADD3 UR12, UPT, UPT, -UR5, 0x100000, URZ ;  /* 0x00100000050c9890 */ /* 0x000fc8000fffe1ff */
[----:B------:R-:W-:Y:S02]  /*2a30*/  @!UP1 USHF.L.U32 UR13, UR12, 0xb, URZ ;  /* 0x0000000b0c0d9899 */ /* 0x000fe400080006ff */
[----:B------:R-:W-:Y:S01]  /*2a40*/  @!UP1 USHF.L.U32 UR12, UR12, 0x1, URZ ;  /* 0x000000010c0c9899 */ /* 0x000fe200080006ff */
[----:B------:R-:W-:Y:S01]  /*2a50*/  STTM.16dp32bit_t0_t15.x8 tmem[UR10], RZ ;  /* 0x000000ff000079ed */ /* 0x000fe2000898000a */
[----:B------:R-:W-:Y:S01]  /*2a60*/  STTM.16dp32bit_t16_t31.x8 tmem[UR10+0x8], RZ ;  /* 0x000008ff000079ed */ /* 0x000fe200089a000a */
[----:B------:R-:W1:Y:S01]  /*2a70*/  FENCE.VIEW.ASYNC.T ;  /* 0x00000000000073c6 */ /* 0x000e620000000200 */
[----:B------:R-:W-:-:S04]  /*2a80*/  @!UP1 UIADD3 UR4, UPT, UPT, -UR5, 0x100000, URZ ;  /* 0x0010000005049890 */ /* 0x000fc8000fffe1ff */
[----:B------:R-:W-:Y:S02]  /*2a90*/  @!UP1 USHF.L.U32 UR5, UR4, 0xb, URZ ;  /* 0x0000000b04059899 */ /* 0x000fe400080006ff */
[----:B------:R-:W-:Y:S01]  /*2aa0*/  @!UP1 USHF.L.U32 UR4, UR4, 0x1, URZ ;  /* 0x0000000104049899 */ /* 0x000fe200080006ff */
[----:B-1----:R-:W-:Y:S01]  /*2ab0*/  BAR.SYNC.DEFER_BLOCKING 0x0 ;  /* 0x0000000000007b1d */ /* 0x002fe20000010000 */
[----:B------:R-:W-:Y:S01]  /*2ac0*/  LEA.HI.X.SX32 R29, R19, R125, 0x2, P3 ;  /* 0x0000007d131d7211 */ /* 0x000fe200018f16ff */
[----:B------:R-:W-:Y:S01]  /*2ad0*/  VIADD R215, R4, UR7 ;  /* 0x0000000704d77c36 */ /* 0x000fe20008000000 */
[-C--:B------:R-:W-:Y:S01]  /*2ae0*/  ISETP.GE.AND P3, PT, R227, R124.reuse, PT ;  /* 0x0000007ce300720c */ /* 0x080fe20003f66270 */
[----:B------:R-:W-:Y:S01]  /*2af0*/  VIADD R48, R3, UR7 ;  /* 0x0000000703307c36 */ /* 0x000fe20008000000 */
[C---:B------:R-:W-:Y:S01]  /*2b00*/  LOP3.LUT R249, R2.reuse, 0x60, RZ, 0xfc, !PT ;  /* 0x0000006002f97812 */ /* 0x040fe200078efcff */
[----:B------:R-:W-:Y:S01]  /*2b10*/  UMOV UR9, UR14 ;  /* 0x0000000e00097c82 */ /* 0x000fe20008000000 */
[----:B------:R-:W-:Y:S01]  /*2b20*/  VOTEU.ALL UP1, P0 ;  /* 0x0000000000ff7886 */ /* 0x000fe20000020000 */
[C---:B------:R-:W-:Y:S01]  /*2b30*/  LOP3.LUT R247, R2.reuse, 0x62, RZ, 0xfc, !PT ;  /* 0x0000006202f77812 */ /* 0x040fe200078efcff */
[----:B------:R1:W-:Y:S01]  /*2b40*/  STL [R1], R20 ;  /* 0x0000001401007387 */ /* 0x0003e20000100800 */
[C---:B------:R-:W-:Y:S01]  /*2b50*/  LOP3.LUT R248, R2.reuse, 0x4, RZ, 0xfc, !PT ;  /* 0x0000000402f87812 */ /* 0x040fe200078efcff */
[----:B------:R-:W-:Y:S01]  /*2b60*/  IMAD R27, R27, UR6, RZ ;  /* 0x000000061b1b7c24 */ /* 0x000fe2000f8e02ff */
[----:B------:R-:W-:Y:S01]  /*2b70*/  LOP3.LUT R246, R2, 0x6, RZ, 0xfc, !PT ;  /* 0x0000000602f67812 */ /* 0x000fe200078efcff */
[----:B------:R-:W-:Y:S01]  /*2b80*/  IMAD R30, R30, UR6, RZ ;  /* 0x000000061e1e7c24 */ /* 0x000fe2000f8e02ff */
[----:B------:R-:W-:Y:S01]  /*2b90*/  LOP3.LUT R235, R2, 0x24, RZ, 0xfc, !PT ;  /* 0x0000002402eb7812 */ /* 0x000fe200078efcff */
[----:B------:R-:W-:Y:S01]  /*2ba0*/  IMAD R36, R36, UR6, RZ ;  /* 0x0000000624247c24 */ /* 0x000fe2000f8e02ff */
[----:B------:R-:W-:Y:S01]  /*2bb0*/  LOP3.LUT R245, R2, 0x26, RZ, 0xfc, !PT ;  /* 0x0000002602f57812 */ /* 0x000fe200078efcff */
[----:B------:R-:W-:Y:S01]  /*2bc0*/  IMAD R40, R40, UR6, RZ ;  /* 0x0000000628287c24 */ /* 0x000fe2000f8e02ff */
[----:B------:R-:W-:Y:S01]  /*2bd0*/  LOP3.LUT R234, R2, 0x44, RZ, 0xfc, !PT ;  /* 0x0000004402ea7812 */ /* 0x000fe200078efcff */
[----:B------:R-:W-:Y:S01]  /*2be0*/  IMAD R42, R42, UR6, RZ ;  /* 0x000000062a2a7c24 */ /* 0x000fe2000f8e02ff */
[----:B-1----:R-:W-:Y:S01]  /*2bf0*/  SEL R20, R34, RZ, !P3 ;  /* 0x000000ff22147207 */ /* 0x002fe20005800000 */
[----:B------:R-:W-:Y:S01]  /*2c00*/  IMAD R41, R41, UR6, RZ ;  /* 0x0000000629297c24 */ /* 0x000fe2000f8e02ff */
[----:B------:R-:W-:Y:S01]  /*2c10*/  ISETP.GE.AND P3, PT, R247, R124, PT ;  /* 0x0000007cf700720c */ /* 0x000fe20003f66270 */
[----:B------:R-:W-:Y:S01]  /*2c20*/  IMAD R213, R46, UR6, RZ ;  /* 0x000000062ed57c24 */ /* 0x000fe2000f8e02ff */
[----:B------:R-:W1:Y:S02]  /*2c30*/  FENCE.VIEW.ASYNC.S ;  /* 0x00000000000073c6 */ /* 0x000e640000000000 */
[----:B-1----:R-:W1:Y:S02]  /*2c40*/  @!UP1 SYNCS.EXCH.64 URZ, [UR9], UR12 ;  /* 0x0000000c09ff95b2 */ /* 0x002e640008000100 */
[----:B-1----:R-:W-:Y:S01]  /*2c50*/  BAR.SYNC.DEFER_BLOCKING 0x0 ;  /* 0x0000000000007b1d */ /* 0x002fe20000010000 */
[----:B------:R-:W-:Y:S01]  /*2c60*/  LOP3.LUT R22, R4, 0x10, RZ, 0x3c, !PT ;  /* 0x0000001004167812 */ /* 0x000fe200078e3cff */
[----:B------:R-:W-:Y:S01]  /*2c70*/  IMAD R214, R47, UR6, RZ ;  /* 0x000000062fd67c24 */ /* 0x000fe2000f8e02ff */
[----:B------:R-:W-:-:S02]  /*2c80*/  LOP3.LUT R244, R2, 0x46, RZ, 0xfc, !PT ;  /* 0x0000004602f47812 */ /* 0x000fc400078efcff */
[C---:B------:R-:W-:Y:S02]  /*2c90*/  LOP3.LUT R232, R2.reuse, 0x64, RZ, 0xfc, !PT ;  /* 0x0000006402e87812 */ /* 0x040fe400078efcff */
[C---:B------:R-:W-:Y:S02]  /*2ca0*/  LOP3.LUT R243, R2.reuse, 0x66, RZ, 0xfc, !PT ;  /* 0x0000006602f37812 */ /* 0x040fe400078efcff */
[C---:B------:R-:W-:Y:S02]  /*2cb0*/  LOP3.LUT R233, R2.reuse, 0x8, RZ, 0xfc, !PT ;  /* 0x0000000802e97812 */ /* 0x040fe400078efcff */
[C---:B------:R-:W-:Y:S02]  /*2cc0*/  LOP3.LUT R242, R2.reuse, 0xa, RZ, 0xfc, !PT ;  /* 0x0000000a02f27812 */ /* 0x040fe400078efcff */
[C---:B------:R-:W-:Y:S02]  /*2cd0*/  LOP3.LUT R231, R2.reuse, 0x28, RZ, 0xfc, !PT ;  /* 0x0000002802e77812 */ /* 0x040fe400078efcff */
[----:B------:R-:W-:-:S02]  /*2ce0*/  LOP3.LUT R241, R2, 0x2a, RZ, 0xfc, !PT ;  /* 0x0000002a02f17812 */ /* 0x000fc400078efcff */
[----:B------:R-:W-:Y:S02]  /*2cf0*/  LOP3.LUT R225, R2, 0x48, RZ, 0xfc, !PT ;  /* 0x0000004802e17812 */ /* 0x000fe400078efcff */
[----:B------:R-:W-:Y:S02]  /*2d00*/  LOP3.LUT R23, R4, 0x20, RZ, 0x3c, !PT ;  /* 0x0000002004177812 */ /* 0x000fe400078e3cff */
[C---:B------:R-:W-:Y:S02]  /*2d10*/  LOP3.LUT R240, R2.reuse, 0x4a, RZ, 0xfc, !PT ;  /* 0x0000004a02f07812 */ /* 0x040fe400078efcff */
[----:B------:R-:W-:Y:S01]  /*2d20*/  LOP3.LUT R226, R2, 0x68, RZ, 0xfc, !PT ;  /* 0x0000006802e27812 */ /* 0x000fe200078efcff */
[----:B------:R1:W2:Y:S02]  /*2d30*/  @!UP2 SYNCS.EXCH.64 URZ, [UR7+0x1e008], UR4 ;  /* 0x01e0080407ffa5b2 */ /* 0x0002a40008000100 */
[----:B------:R-:W-:Y:S01]  /*2d40*/  @!PT LDS RZ, [RZ] ;  /* 0x00000000fffff984 */ /* 0x000fe20000000800 */
[----:B------:R-:W-:Y:S01]  /*2d50*/  @!PT LDS RZ, [RZ] ;  /* 0x00000000fffff984 */ /* 0x000fe20000000800 */
[----:B------:R-:W-:Y:S01]  /*2d60*/  @!PT LDS RZ, [RZ] ;  /* 0x00000000fffff984 */ /* 0x000fe20000000800 */
[----:B--2---:R-:W-:Y:S01]  /*2d70*/  LDGSTS.E [R215], desc[UR22][R204.64], P6 ;  /* 0x00000000ccd77fae */ /* 0x004fe2000b1a1016 */
[----:B------:R-:W-:-:S02]  /*2d80*/  ISETP.GE.AND P6, PT, R249, R124, PT ;  /* 0x0000007cf900720c */ /* 0x000fc40003fc6270 */
[----:B------:R-:W-:Y:S01]  /*2d90*/  LOP3.LUT R229, R2, 0x6a, RZ, 0xfc, !PT ;  /* 0x0000006a02e57812 */ /* 0x000fe200078efcff */
[----:B------:R-:W-:Y:S01]  /*2da0*/  LDGSTS.E [R215+0x8], desc[UR22][R188.64], P1 ;  /* 0x00008000bcd77fae */ /* 0x000fe200089a1016 */
[----:B------:R-:W-:Y:S02]  /*2db0*/  ISETP.NE.U32.AND P1, PT, R20, RZ, PT ;  /* 0x000000ff1400720c */ /* 0x000fe40003f25070 */
[C---:B------:R-:W-:Y:S01]  /*2dc0*/  SEL R21, R34.reuse, RZ, !P6 ;  /* 0x000000ff22157207 */ /* 0x040fe20007000000 */
[----:B------:R-:W-:Y:S01]  /*2dd0*/  LDGSTS.E [R215+0x2000], desc[UR22][R158.64], P5 ;  /* 0x020000009ed77fae */ /* 0x000fe2000a9a1016 */
[----:B------:R-:W-:Y:S02]  /*2de0*/  SEL R20, R34, RZ, !P3 ;  /* 0x000000ff22147207 */ /* 0x000fe40005800000 */
[-C--:B------:R-:W-:Y:S01]  /*2df0*/  ISETP.GE.AND P6, PT, R248, R124.reuse, PT ;  /* 0x0000007cf800720c */ /* 0x080fe20003fc6270 */
[----:B------:R-:W-:Y:S01]  /*2e00*/  LDGSTS.E [R215+0x2008], desc[UR22][R156.64], P2 ;  /* 0x020080009cd77fae */ /* 0x000fe200091a1016 */
[----:B------:R-:W-:Y:S01]  /*2e10*/  ISETP.NE.U32.AND P3, PT, R21, RZ, PT ;  /* 0x000000ff1500720c */ /* 0x000fe20003f65070 */
[----:B-1----:R-:W-:Y:S01]  /*2e20*/  USHF.L.U32 UR4, UR17, 0x7, URZ ;  /* 0x0000000711047899 */ /* 0x002fe200080006ff */
[-C--:B------:R-:W-:Y:S01]  /*2e30*/  ISETP.GE.AND P2, PT, R246, R124.reuse, PT ;  /* 0x0000007cf600720c */ /* 0x080fe20003f46270 */
[----:B------:R-:W-:Y:S01]  /*2e40*/  LDGSTS.E [R215+0x4000], desc[UR22][R126.64], P4 ;  /* 0x040000007ed77fae */ /* 0x000fe2000a1a1016 */
[----:B------:R-:W-:Y:S01]  /*2e50*/  ISETP.NE.U32.AND P5, PT, R20, RZ, PT ;  /* 0x000000ff1400720c */ /* 0x000fe20003fa5070 */
[----:B------:R-:W-:Y:S01]  /*2e60*/  USHF.L.U32 UR5, UR16, 0x7, URZ ;  /* 0x0000000710057899 */ /* 0x000fe200080006ff */
[C---:B------:R-:W-:Y:S01]  /*2e70*/  SEL R21, R34.reuse, RZ, !P6 ;  /* 0x000000ff22157207 */ /* 0x040fe20007000000 */
[----:B------:R-:W-:Y:S01]  /*2e80*/  LDGSTS.E [R215+0x4008], desc[UR22][R122.64], P1 ;  /* 0x040080007ad77fae */ /* 0x000fe200089a1016 */
[----:B------:R-:W-:Y:S01]  /*2e90*/  SEL R20, R34, RZ, !P2 ;  /* 0x000000ff22147207 */ /* 0x000fe20005000000 */
[----:B------:R-:W-:Y:S01]  /*2ea0*/  IMAD.U32 R202, RZ, RZ, UR4 ;  /* 0x00000004ffca7e24 */ /* 0x000fe2000f8e00ff */
[-C--:B------:R-:W-:Y:S01]  /*2eb0*/  ISETP.GE.AND P4, PT, R235, R124.reuse, PT ;  /* 0x0000007ceb00720c */ /* 0x080fe20003f86270 */
[----:B------:R-:W-:Y:S01]  /*2ec0*/  IMAD.U32 R200, RZ, RZ, UR4 ;  /* 0x00000004ffc87e24 */ /* 0x000fe2000f8e00ff */
[-C--:B------:R-:W-:Y:S01]  /*2ed0*/  ISETP.GE.AND P2, PT, R245, R124.reuse, PT ;  /* 0x0000007cf500720c */ /* 0x080fe20003f46270 */
[----:B------:R-:W-:Y:S01]  /*2ee0*/  LDGSTS.E [R215+0x6000], desc[UR22][R92.64], P3 ;  /* 0x060000005cd77fae */ /* 0x000fe200099a1016 */
[----:B------:R-:W-:Y:S01]  /*2ef0*/  ISETP.NE.U32.AND P6, PT, R21, RZ, PT ;  /* 0x000000ff1500720c */ /* 0x000fe20003fc5070 */
[----:B------:R-:W-:Y:S01]  /*2f00*/  IMAD.WIDE R202, R202, 0x4, R28 ;  /* 0x00000004caca7825 */ /* 0x000fe200078e021c */
[----:B------:R-:W-:Y:S01]  /*2f10*/  ISETP.NE.U32.AND P1, PT, R20, RZ, PT ;  /* 0x000000ff1400720c */ /* 0x000fe20003f25070 */
[----:B------:R-:W-:Y:S01]  /*2f20*/  LDGSTS.E [R215+0x6008], desc[UR22][R90.64], P5 ;  /* 0x060080005ad77fae */ /* 0x000fe2000a9a1016 */
[C---:B------:R-:W-:Y:S01]  /*2f30*/  SEL R21, R34.reuse, RZ, !P4 ;  /* 0x000000ff22157207 */ /* 0x040fe20006000000 */
[----:B------:R-:W-:Y:S01]  /*2f40*/  IMAD.U32 R198, RZ, RZ, UR4 ;  /* 0x00000004ffc67e24 */ /* 0x000fe2000f8e00ff */
[----:B------:R-:W-:Y:S01]  /*2f50*/  SEL R20, R34, RZ, !P2 ;  /* 0x000000ff22147207 */ /* 0x000fe20005000000 */
[----:B------:R-:W-:Y:S01]  /*2f60*/  IMAD.U32 R61, RZ, RZ, UR4 ;  /* 0x00000004ff3d7e24 */ /* 0x000fe2000f8e00ff */
[-C--:B------:R-:W-:Y:S01]  /*2f70*/  ISETP.GE.AND P4, PT, R234, R124.reuse, PT ;  /* 0x0000007cea00720c */ /* 0x080fe20003f86270 */
[----:B------:R-:W-:Y:S01]  /*2f80*/  IMAD.U32 R46, RZ, RZ, UR5 ;  /* 0x00000005ff2e7e24 */ /* 0x000fe2000f8e00ff */
[----:B------:R-:W-:Y:S01]  /*2f90*/  ISETP.NE.U32.AND P2, PT, R21, RZ, PT ;  /* 0x000000ff1500720c */ /* 0x000fe20003f45070 */
[----:B------:R-:W-:Y:S01]  /*2fa0*/  IMAD.U32 R219, RZ, RZ, UR4 ;  /* 0x00000004ffdb7e24 */ /* 0x000fe2000f8e00ff */
[----:B------:R-:W-:Y:S01]  /*2fb0*/  ISETP.NE.U32.AND P3, PT, R20, RZ, PT ;  /* 0x000000ff1400720c */ /* 0x000fe20003f65070 */
[----:B------:R-:W-:Y:S01]  /*2fc0*/  VIADD R20, R22, UR7 ;  /* 0x0000000716147c36 */ /* 0x000fe20008000000 */
[----:B------:R-:W-:Y:S01]  /*2fd0*/  SEL R21, R34, RZ, !P4 ;  /* 0x000000ff22157207 */ /* 0x000fe20006000000 */
[----:B------:R-:W-:Y:S01]  /*2fe0*/  IMAD.U32 R223, RZ, RZ, UR4 ;  /* 0x00000004ffdf7e24 */ /* 0x000fe2000f8e00ff */
[----:B------:R-:W-:Y:S01]  /*2ff0*/  ISETP.GE.AND P5, PT, R244, R124, PT ;  /* 0x0000007cf400720c */ /* 0x000fe20003fa6270 */
[----:B------:R-:W-:Y:S01]  /*3000*/  USHF.L.U32 UR10, UR5, 0x2, URZ ;  /* 0x00000002050a7899 */ /* 0x000fe200080006ff */
[----:B------:R-:W-:Y:S01]  /*3010*/  ISETP.NE.U32.AND P4, PT, R21, RZ, PT ;  /* 0x000000ff1500720c */ /* 0x000fe20003f85070 */
[----:B------:R-:W-:Y:S01]  /*3020*/  LDGSTS.E [R20], desc[UR22][R186.64], P6 ;  /* 0x00000000ba147fae */ /* 0x000fe2000b1a1016 */
[----:B------:R-:W-:-:S02]  /*3030*/  SEL R21, R34, RZ, !P5 ;  /* 0x000000ff22157207 */ /* 0x000fc40006800000 */
[-C--:B------:R-:W-:Y:S01]  /*3040*/  ISETP.GE.AND P6, PT, R232, R124.reuse, PT ;  /* 0x0000007ce800720c */ /* 0x080fe20003fc6270 */
[----:B------:R-:W-:Y:S01]  /*3050*/  LDGSTS.E [R20+0x8], desc[UR22][R184.64], P1 ;  /* 0x00008000b8147fae */ /* 0x000fe200089a1016 */
[-C--:B------:R-:W-:Y:S02]  /*3060*/  ISETP.GE.AND P5, PT, R243, R124.reuse, PT ;  /* 0x0000007cf300720c */ /* 0x080fe40003fa6270 */
[----:B------:R-:W-:Y:S01]  /*3070*/  ISETP.NE.U32.AND P1, PT, R21, RZ, PT ;  /* 0x000000ff1500720c */ /* 0x000fe20003f25070 */
[----:B------:R-:W-:Y:S01]  /*3080*/  LDGSTS.E [R20+0x2000], desc[UR22][R154.64], P2 ;  /* 0x020000009a147fae */ /* 0x000fe200091a1016 */
[C---:B------:R-:W-:Y:S02]  /*3090*/  SEL R22, R34.reuse, RZ, !P6 ;  /* 0x000000ff22167207 */ /* 0x040fe40007000000 */
[----:B------:R-:W-:Y:S01]  /*30a0*/  SEL R21, R34, RZ, !P5 ;  /* 0x000000ff22157207 */ /* 0x000fe20006800000 */
[----:B------:R-:W-:Y:S01]  /*30b0*/  LDGSTS.E [R20+0x2008], desc[UR22][R152.64], P3 ;  /* 0x0200800098147fae */ /* 0x000fe200099a1016 */
[----:B------:R-:W-:-:S02]  /*30c0*/  ISETP.GE.AND P6, PT, R233, R124, PT ;  /* 0x0000007ce900720c */ /* 0x000fc40003fc6270 */
[----:B------:R-:W-:Y:S01]  /*30d0*/  ISETP.NE.U32.AND P5, PT, R22, RZ, PT ;  /* 0x000000ff1600720c */ /* 0x000fe20003fa5070 */
[----:B------:R-:W-:Y:S01]  /*30e0*/  LDGSTS.E [R20+0x4000], desc[UR22][R120.64], P4 ;  /* 0x0400000078147fae */ /* 0x000fe2000a1a1016 */
[-C--:B------:R-:W-:Y:S02]  /*30f0*/  ISETP.GE.AND P3, PT, R242, R124.reuse, PT ;  /* 0x0000007cf200720c */ /* 0x080fe40003f66270 */
[----:B------:R-:W-:Y:S01]  /*3100*/  ISETP.NE.U32.AND P2, PT, R21, RZ, PT ;  /* 0x000000ff1500720c */ /* 0x000fe20003f45070 */
[----:B------:R-:W-:Y:S01]  /*3110*/  LDGSTS.E [R20+0x4008], desc[UR22][R118.64], P1 ;  /* 0x0400800076147fae */ /* 0x000fe200089a1016 */
[C---:B------:R-:W-:Y:S02]  /*3120*/  SEL R22, R34.reuse, RZ, !P6 ;  /* 0x000000ff22167207 */ /* 0x040fe40007000000 */
[----:B------:R-:W-:Y:S02]  /*3130*/  SEL R21, R34, RZ, !P3 ;  /* 0x000000ff22157207 */ /* 0x000fe40005800000 */
[----:B------:R-:W-:-:S02]  /*3140*/  ISETP.GE.AND P4, PT, R231, R124, PT ;  /* 0x0000007ce700720c */ /* 0x000fc40003f86270 */
[-C--:B------:R-:W-:Y:S01]  /*3150*/  ISETP.GE.AND P3, PT, R241, R124.reuse, PT ;  /* 0x0000007cf100720c */ /* 0x080fe20003f66270 */
[----:B------:R-:W-:Y:S01]  /*3160*/  LDGSTS.E [R20+0x6000], desc[UR22][R88.64], P5 ;  /* 0x0600000058147fae */ /* 0x000fe2000a9a1016 */
[----:B------:R-:W-:Y:S02]  /*3170*/  ISETP.NE.U32.AND P6, PT, R22, RZ, PT ;  /* 0x000000ff1600720c */ /* 0x000fe40003fc5070 */
[----:B------:R-:W-:Y:S01]  /*3180*/  ISETP.NE.U32.AND P1, PT, R21, RZ, PT ;  /* 0x000000ff1500720c */ /* 0x000fe20003f25070 */
[----:B------:R-:W-:Y:S01]  /*3190*/  LDGSTS.E [R20+0x6008], desc[UR22][R86.64], P2 ;  /* 0x0600800056147fae */ /* 0x000fe200091a1016 */
[C---:B------:R-:W-:Y:S02]  /*31a0*/  SEL R22, R34.reuse, RZ, !P4 ;  /* 0x000000ff22167207 */ /* 0x040fe40006000000 */
[----:B------:R-:W-:Y:S02]  /*31b0*/  SEL R21, R34, RZ, !P3 ;  /* 0x000000ff22157207 */ /* 0x000fe40005800000 */
[----:B------:R-:W-:-:S02]  /*31c0*/  ISETP.GE.AND P4, PT, R225, R124, PT ;  /* 0x0000007ce100720c */ /* 0x000fc40003f86270 */
[----:B------:R-:W-:Y:S02]  /*31d0*/  ISETP.NE.U32.AND P3, PT, R22, RZ, PT ;  /* 0x000000ff1600720c */ /* 0x000fe40003f65070 */
[----:B------:R-:W-:Y:S01]  /*31e0*/  ISETP.NE.U32.AND P5, PT, R21, RZ, PT ;  /* 0x000000ff1500720c */ /* 0x000fe20003fa5070 */
[----:B------:R-:W-:Y:S01]  /*31f0*/  VIADD R21, R23, UR7 ;  /* 0x0000000717157c36 */ /* 0x000fe20008000000 */
[----:B------:R-:W-:Y:S02]  /*3200*/  SEL R22, R34, RZ, !P4 ;  /* 0x000000ff22167207 */ /* 0x000fe40006000000 */
[----:B------:R-:W-:Y:S02]  /*3210*/  ISETP.GE.AND P2, PT, R240, R124, PT ;  /* 0x0000007cf000720c */ /* 0x000fe40003f46270 */
[----:B------:R-:W-:Y:S01]  /*3220*/  ISETP.NE.U32.AND P4, PT, R22, RZ, PT ;  /* 0x000000ff1600720c */ /* 0x000fe20003f85070 */
[----:B------:R-:W-:Y:S01]  /*3230*/  LDGSTS.E [R21], desc[UR22][R182.64], P6 ;  /* 0x00000000b6157fae */ /* 0x000fe2000b1a1016 */
[----:B------:R-:W-:-:S02]  /*3240*/  SEL R22, R34, RZ, !P2 ;  /* 0x000000ff22167207 */ /* 0x000fc40005000000 */
[-C--:B------:R-:W-:Y:S01]  /*3250*/  ISETP.GE.AND P6, PT, R226, R124.reuse, PT ;  /* 0x0000007ce200720c */ /* 0x080fe20003fc6270 */
[----:B------:R-:W-:Y:S01]  /*3260*/  LDGSTS.E [R21+0x8], desc[UR22][R180.64], P1 ;  /* 0x00008000b4157fae */ /* 0x000fe200089a1016 */
[----:B------:R-:W-:Y:S02]  /*3270*/  LOP3.LUT R239, R2, 0xc, RZ, 0xfc, !PT ;  /* 0x0000000c02ef7812 */ /* 0x000fe400078efcff */
[-C--:B------:R-:W-:Y:S01]  /*3280*/  ISETP.GE.AND P2, PT, R229, R124.reuse, PT ;  /* 0x0000007ce500720c */ /* 0x080fe20003f46270 */
[----:B------:R-:W-:Y:S01]  /*3290*/  LDGSTS.E [R21+0x2000], desc[UR22][R150.64], P3 ;  /* 0x0200000096157fae */ /* 0x000fe200099a1016 */
[----:B------:R-:W-:Y:S02]  /*32a0*/  ISETP.NE.U32.AND P1, PT, R22, RZ, PT ;  /* 0x000000ff1600720c */ /* 0x000fe40003f25070 */
[----:B------:R-:W-:Y:S01]  /*32b0*/  SEL R23, R34, RZ, !P6 ;  /* 0x000000ff22177207 */ /* 0x000fe20007000000 */
[----:B------:R-:W-:Y:S01]  /*32c0*/  LDGSTS.E [R21+0x2008], desc[UR22][R148.64], P5 ;  /* 0x0200800094157fae */ /* 0x000fe2000a9a1016 */
[----:B------:R-:W-:-:S02]  /*32d0*/  ISETP.GE.AND P6, PT, R239, R124, PT ;  /* 0x0000007cef00720c */ /* 0x000fc40003fc6270 */
[C---:B------:R-:W-:Y:S01]  /*32e0*/  SEL R22, R34.reuse, RZ, !P2 ;  /* 0x000000ff22167207 */ /* 0x040fe20005000000 */
[----:B------:R-:W-:Y:S01]  /*32f0*/  LDGSTS.E [R21+0x4000], desc[UR22][R116.64], P4 ;  /* 0x0400000074157fae */ /* 0x000fe2000a1a1016 */
[----:B------:R-:W-:Y:S02]  /*3300*/  ISETP.NE.U32.AND P2, PT, R23, RZ, PT ;  /* 0x000000ff1700720c */ /* 0x000fe40003f45070 */
[----:B------:R-:W-:Y:S02]  /*3310*/  SEL R23, R34, RZ, !P6 ;  /* 0x000000ff22177207 */ /* 0x000fe40007000000 */
[----:B------:R-:W-:Y:S01]  /*3320*/  ISETP.GE.AND P5, PT, R196, R124, PT ;  /* 0x0000007cc400720c */ /* 0x000fe20003fa6270 */
[----:B------:R-:W-:Y:S01]  /*3330*/  LDGSTS.E [R21+0x4008], desc[UR22][R114.64], P1 ;  /* 0x0400800072157fae */ /* 0x000fe200089a1016 */
[----:B------:R-:W-:Y:S01]  /*3340*/  ISETP.NE.U32.AND P6, PT, R22, RZ, PT ;  /* 0x000000ff1600720c */ /* 0x000fe20003fc5070 */
[----:B------:R-:W-:Y:S01]  /*3350*/  IMAD.U32 R196, RZ, RZ, UR4 ;  /* 0x00000004ffc47e24 */ /* 0x000fe2000f8e00ff */
[----:B------:R-:W-:-:S02]  /*3360*/  LOP3.LUT R228, R2, 0x2c, RZ, 0xfc, !PT ;  /* 0x0000002c02e47812 */ /* 0x000fc400078efcff */
[----:B------:R-:W-:Y:S02]  /*3370*/  SEL R22, R34, RZ, !P5 ;  /* 0x000000ff22167207 */ /* 0x000fe40006800000 */
[-C--:B------:R-:W-:Y:S01]  /*3380*/  ISETP.GE.AND P4, PT, R228, R124.reuse, PT ;  /* 0x0000007ce400720c */ /* 0x080fe20003f86270 */
[----:B------:R-:W-:Y:S01]  /*3390*/  LDGSTS.E [R21+0x6000], desc[UR22][R84.64], P2 ;  /* 0x0600000054157fae */ /* 0x000fe200091a1016 */
[----:B------:R-:W-:Y:S02]  /*33a0*/  ISETP.GE.AND P5, PT, R238, R124, PT ;  /* 0x0000007cee00720c */ /* 0x000fe40003fa6270 */
[----:B------:R-:W-:Y:S02]  /*33b0*/  ISETP.NE.U32.AND P3, PT, R23, RZ, PT ;  /* 0x000000ff1700720c */ /* 0x000fe40003f65070 */
[----:B------:R-:W-:Y:S01]  /*33c0*/  LOP3.LUT R230, R2, 0x4c, RZ, 0xfc, !PT ;  /* 0x0000004c02e67812 */ /* 0x000fe200078efcff */
[----:B------:R-:W-:Y:S01]  /*33d0*/  LDGSTS.E [R21+0x6008], desc[UR22][R82.64], P6 ;  /* 0x0600800052157fae */ /* 0x000fe2000b1a1016 */
[----:B------:R-:W-:-:S02]  /*33e0*/  ISETP.NE.U32.AND P1, PT, R22, RZ, PT ;  /* 0x000000ff1600720c */ /* 0x000fc40003f25070 */
[C---:B------:R-:W-:Y:S02]  /*33f0*/  SEL R23, R34.reuse, RZ, !P4 ;  /* 0x000000ff22177207 */ /* 0x040fe40006000000 */
[----:B------:R-:W-:Y:S02]  /*3400*/  SEL R22, R34, RZ, !P5 ;  /* 0x000000ff22167207 */ /* 0x000fe40006800000 */
[----:B------:R-:W-:Y:S02]  /*3410*/  LOP3.LUT R24, R4, 0x30, RZ, 0x3c, !PT ;  /* 0x0000003004187812 */ /* 0x000fe400078e3cff */
[----:B------:R-:W-:Y:S02]  /*3420*/  ISETP.GE.AND P4, PT, R230, R124, PT ;  /* 0x0000007ce600720c */ /* 0x000fe40003f86270 */
[----:B------:R-:W-:Y:S02]  /*3430*/  ISETP.NE.U32.AND P5, PT, R23, RZ, PT ;  /* 0x000000ff1700720c */ /* 0x000fe40003fa5070 */
[----:B------:R-:W-:Y:S01]  /*3440*/  ISETP.NE.U32.AND P2, PT, R22, RZ, PT ;  /* 0x000000ff1600720c */ /* 0x000fe20003f45070 */
[----:B------:R-:W-:Y:S01]  /*3450*/  VIADD R22, R24, UR7 ;  /* 0x0000000718167c36 */ /* 0x000fe20008000000 */
[----:B------:R-:W-:-:S02]  /*3460*/  SEL R23, R34, RZ, !P4 ;  /* 0x000000ff22177207 */ /* 0x000fc40006000000 */
[-C--:B------:R-:W-:Y:S02]  /*3470*/  ISETP.GE.AND P6, PT, R195, R124.reuse, PT ;  /* 0x0000007cc300720c */ /* 0x080fe40003fc6270 */
[----:B------:R-:W-:Y:S01]  /*3480*/  LOP3.LUT R236, R2, 0x6c, RZ, 0xfc, !PT ;  /* 0x0000006c02ec7812 */ /* 0x000fe200078efcff */
[----:B------:R-:W-:Y:S01]  /*3490*/  LDGSTS.E [R22], desc[UR22][R178.64], P3 ;  /* 0x00000000b2167fae */ /* 0x000fe200099a1016 */
[----:B------:R-:W-:Y:S02]  /*34a0*/  ISETP.NE.U32.AND P4, PT, R23, RZ, PT ;  /* 0x000000ff1700720c */ /* 0x000fe40003f85070 */
[----:B------:R-:W-:Y:S01]  /*34b0*/  SEL R23, R34, RZ, !P6 ;  /* 0x000000ff22177207 */ /* 0x000fe20007000000 */
[----:B------:R-:W-:Y:S01]  /*34c0*/  LDGSTS.E [R22+0x8], desc[UR22][R176.64], P1 ;  /* 0x00008000b0167fae */ /* 0x000fe200089a1016 */
[-C--:B------:R-:W-:Y:S02]  /*34d0*/  ISETP.GE.AND P3, PT, R236, R124.reuse, PT ;  /* 0x0000007cec00720c */ /* 0x080fe40003f66270 */
[----:B------:R-:W-:Y:S01]  /*34e0*/  LOP3.LUT R237, R2, 0x10, RZ, 0xfc, !PT ;  /* 0x0000001002ed7812 */ /* 0x000fe200078efcff */
[----:B------:R-:W-:Y:S01]  /*34f0*/  LDGSTS.E [R22+0x2000], desc[UR22][R146.64], P5 ;  /* 0x0200000092167fae */ /* 0x000fe2000a9a1016 */
[----:B------:R-:W-:-:S02]  /*3500*/  ISETP.GE.AND P6, PT, R194, R124, PT ;  /* 0x0000007cc200720c */ /* 0x000fc40003fc6270 */
[----:B------:R-:W-:Y:S01]  /*3510*/  ISETP.NE.U32.AND P1, PT, R23, RZ, PT ;  /* 0x000000ff1700720c */ /* 0x000fe20003f25070 */
[----:B------:R-:W-:Y:S01]  /*3520*/  LDGSTS.E [R22+0x2008], desc[UR22][R144.64], P2 ;  /* 0x0200800090167fae */ /* 0x000fe200091a1016 */
[----:B------:R-:W-:Y:S02]  /*3530*/  SEL R24, R34, RZ, !P3 ;  /* 0x000000ff22187207 */ /* 0x000fe40005800000 */
[----:B------:R-:W-:Y:S01]  /*3540*/  ISETP.GE.AND P3, PT, R237, R124, PT ;  /* 0x0000007ced00720c */ /* 0x000fe20003f66270 */
[----:B------:R-:W-:Y:S01]  /*3550*/  LDGSTS.E [R22+0x4000], desc[UR22][R112.64], P4 ;  /* 0x0400000070167fae */ /* 0x000fe2000a1a1016 */
[----:B------:R-:W-:Y:S02]  /*3560*/  LOP3.LUT R252, R2, 0x12, RZ, 0xfc, !PT ;  /* 0x0000001202fc7812 */ /* 0x000fe400078efcff */
[----:B------:R-:W-:Y:S02]  /*3570*/  SEL R23, R34, RZ, !P6 ;  /* 0x000000ff22177207 */ /* 0x000fe40007000000 */
[----:B------:R-:W-:-:S02]  /*3580*/  ISETP.NE.U32.AND P6, PT, R24, RZ, PT ;  /* 0x000000ff1800720c */ /* 0x000fc40003fc5070 */
[----:B------:R-:W-:Y:S01]  /*3590*/  SEL R24, R34, RZ, !P3 ;  /* 0x000000ff22187207 */ /* 0x000fe20005800000 */
[----:B------:R-:W-:Y:S01]  /*35a0*/  LDGSTS.E [R22+0x4008], desc[UR22][R110.64], P1 ;  /* 0x040080006e167fae */ /* 0x000fe200089a1016 */
[-C--:B------:R-:W-:Y:S02]  /*35b0*/  ISETP.GE.AND P2, PT, R252, R124.reuse, PT ;  /* 0x0000007cfc00720c */ /* 0x080fe40003f46270 */
[----:B------:R-:W-:Y:S02]  /*35c0*/  ISETP.NE.U32.AND P3, PT, R23, RZ, PT ;  /* 0x000000ff1700720c */ /* 0x000fe40003f65070 */
[C---:B------:R-:W-:Y:S02]  /*35d0*/  LOP3.LUT R25, R2.reuse, 0x30, RZ, 0xfc, !PT ;  /* 0x0000003002197812 */ /* 0x040fe400078efcff */
[----:B------:R-:W-:Y:S02]  /*35e0*/  LOP3.LUT R26, R2, 0x32, RZ, 0xfc, !PT ;  /* 0x00000032021a7812 */ /* 0x000fe400078efcff */
[----:B------:R-:W-:Y:S01]  /*35f0*/  SEL R23, R34, RZ, !P2 ;  /* 0x000000ff22177207 */ /* 0x000fe20005000000 */
[----:B------:R-:W-:Y:S01]  /*3600*/  LDGSTS.E [R22+0x6000], desc[UR22][R80.64], P6 ;  /* 0x0600000050167fae */ /* 0x000fe2000b1a1016 */
[----:B------:R-:W-:-:S02]  /*3610*/  ISETP.GE.AND P4, PT, R25, R124, PT ;  /* 0x0000007c1900720c */ /* 0x000fc40003f86270 */
[----:B------:R-:W-:Y:S02]  /*3620*/  ISETP.GE.AND P2, PT, R26, R124, PT ;  /* 0x0000007c1a00720c */ /* 0x000fe40003f46270 */
[----:B------:R-:W-:Y:S01]  /*3630*/  ISETP.NE.U32.AND P5, PT, R24, RZ, PT ;  /* 0x000000ff1800720c */ /* 0x000fe20003fa5070 */
[----:B------:R-:W-:Y:S01]  /*3640*/  LDGSTS.E [R22+0x6008], desc[UR22][R78.64], P3 ;  /* 0x060080004e167fae */ /* 0x000fe200099a1016 */
[----:B------:R-:W-:Y:S02]  /*3650*/  LOP3.LUT R25, R2, 0x50, RZ, 0xfc, !PT ;  /* 0x0000005002197812 */ /* 0x000fe400078efcff */
[----:B------:R-:W-:Y:S02]  /*3660*/  ISETP.NE.U32.AND P1, PT, R23, RZ, PT ;  /* 0x000000ff1700720c */ /* 0x000fe40003f25070 */
[C---:B------:R-:W-:Y:S02]  /*3670*/  SEL R24, R34.reuse, RZ, !P4 ;  /* 0x000000ff22187207 */ /* 0x040fe40006000000 */
[----:B------:R-:W-:-:S02]  /*3680*/  SEL R23, R34, RZ, !P2 ;  /* 0x000000ff22177207 */ /* 0x000fc40005000000 */
[----:B------:R-:W-:Y:S02]  /*3690*/  LOP3.LUT R35, R4, 0x40, RZ, 0x3c, !PT ;  /* 0x0000004004237812 */ /* 0x000fe400078e3cff */
[----:B------:R-:W-:Y:S02]  /*36a0*/  ISETP.GE.AND P4, PT, R25, R124, PT ;  /* 0x0000007c1900720c */ /* 0x000fe40003f86270 */
[----:B------:R-:W-:Y:S02]  /*36b0*/  LOP3.LUT R33, R2, 0x52, RZ, 0xfc, !PT ;  /* 0x0000005202217812 */ /* 0x000fe400078efcff */
        /* <DEDUP_REMOVED lines=8> */
[----:B------:R-:W-:Y:S01]  /*3740*/  LOP3.LUT R25, R2, 0x72, RZ, 0xfc, !PT ;  /* 0x0000007202197812 */ /* 0x000fe200078efcff */
[----:B------:R-:W-:Y:S01]  /*3750*/  LDGSTS.E [R23+0x8], desc[UR22][R172.64], P1 ;  /* 0x00008000ac177fae */ /* 0x000fe200089a1016 */
[----:B------:R-:W-:Y:S02]  /*3760*/  SEL R24, R34, RZ, !P3 ;  /* 0x000000ff22187207 */ /* 0x000fe40005800000 */
[-C--:B------:R-:W-:Y:S01]  /*3770*/  ISETP.GE.AND P5, PT, R26, R124.reuse, PT ;  /* 0x0000007c1a00720c */ /* 0x080fe20003fa6270 */
[----:B------:R-:W-:Y:S01]  /*3780*/  LDGSTS.E [R23+0x2000], desc[UR22][R142.64], P2 ;  /* 0x020000008e177fae */ /* 0x000fe200091a1016 */
[----:B------:R-:W-:-:S02]  /*3790*/  ISETP.GE.AND P3, PT, R25, R124, PT ;  /* 0x0000007c1900720c */ /* 0x000fc40003f66270 */
[----:B------:R-:W-:Y:S01]  /*37a0*/  LOP3.LUT R26, R2, 0x14, RZ, 0xfc, !PT ;  /* 0x00000014021a7812 */ /* 0x000fe200078efcff */
[----:B------:R-:W-:Y:S01]  /*37b0*/  LDGSTS.E [R23+0x2008], desc[UR22][R140.64], P6 ;  /* 0x020080008c177fae */ /* 0x000fe2000b1a1016 */
[----:B------:R-:W-:Y:S02]  /*37c0*/  ISETP.NE.U32.AND P1, PT, R24, RZ, PT ;  /* 0x000000ff1800720c */ /* 0x000fe40003f25070 */
[----:B------:R-:W-:Y:S01]  /*37d0*/  SEL R25, R34, RZ, !P5 ;  /* 0x000000ff22197207 */ /* 0x000fe20006800000 */
[----:B------:R-:W-:Y:S01]  /*37e0*/  LDGSTS.E [R23+0x4000], desc[UR22][R108.64], P4 ;  /* 0x040000006c177fae */ /* 0x000fe2000a1a1016 */
[----:B------:R-:W-:Y:S02]  /*37f0*/  LOP3.LUT R35, R2, 0x16, RZ, 0xfc, !PT ;  /* 0x0000001602237812 */ /* 0x000fe400078efcff */
[----:B------:R-:W-:Y:S02]  /*3800*/  SEL R24, R34, RZ, !P3 ;  /* 0x000000ff22187207 */ /* 0x000fe40005800000 */
[----:B------:R-:W-:-:S02]  /*3810*/  ISETP.GE.AND P5, PT, R26, R124, PT ;  /* 0x0000007c1a00720c */ /* 0x000fc40003fa6270 */
[----:B------:R-:W-:Y:S02]  /*3820*/  ISETP.NE.U32.AND P3, PT, R25, RZ, PT ;  /* 0x000000ff1900720c */ /* 0x000fe40003f65070 */
[----:B------:R-:W-:Y:S01]  /*3830*/  ISETP.GE.AND P6, PT, R35, R124, PT ;  /* 0x0000007c2300720c */ /* 0x000fe20003fc6270 */
[----:B------:R-:W-:Y:S01]  /*3840*/  LDGSTS.E [R23+0x4008], desc[UR22][R106.64], P1 ;  /* 0x040080006a177fae */ /* 0x000fe200089a1016 */
[----:B------:R-:W-:Y:S02]  /*3850*/  ISETP.NE.U32.AND P2, PT, R24, RZ, PT ;  /* 0x000000ff1800720c */ /* 0x000fe40003f45070 */
[C---:B------:R-:W-:Y:S02]  /*3860*/  LOP3.LUT R26, R2.reuse, 0x34, RZ, 0xfc, !PT ;  /* 0x00000034021a7812 */ /* 0x040fe400078efcff */
[----:B------:R-:W-:Y:S02]  /*3870*/  LOP3.LUT R33, R2, 0x36, RZ, 0xfc, !PT ;  /* 0x0000003602217812 */ /* 0x000fe400078efcff */
[----:B------:R-:W-:-:S02]  /*3880*/  SEL R25, R34, RZ, !P5 ;  /* 0x000000ff22197207 */ /* 0x000fc40006800000 */
[----:B------:R-:W-:Y:S01]  /*3890*/  SEL R24, R34, RZ, !P6 ;  /* 0x000000ff22187207 */ /* 0x000fe20007000000 */
[----:B------:R-:W-:Y:S01]  /*38a0*/  LDGSTS.E [R23+0x6000], desc[UR22][R76.64], P3 ;  /* 0x060000004c177fae */ /* 0x000fe200099a1016 */
[-C--:B------:R-:W-:Y:S02]  /*38b0*/  ISETP.GE.AND P4, PT, R26, R124.reuse, PT ;  /* 0x0000007c1a00720c */ /* 0x080fe40003f86270 */
[----:B------:R-:W-:Y:S01]  /*38c0*/  ISETP.GE.AND P6, PT, R33, R124, PT ;  /* 0x0000007c2100720c */ /* 0x000fe20003fc6270 */
[----:B------:R-:W-:Y:S01]  /*38d0*/  LDGSTS.E [R23+0x6008], desc[UR22][R74.64], P2 ;  /* 0x060080004a177fae */ /* 0x000fe200091a1016 */
[----:B------:R-:W-:Y:S02]  /*38e0*/  ISETP.NE.U32.AND P5, PT, R25, RZ, PT ;  /* 0x000000ff1900720c */ /* 0x000fe40003fa5070 */
[----:B------:R-:W-:Y:S02]  /*38f0*/  LOP3.LUT R26, R2, 0x54, RZ, 0xfc, !PT ;  /* 0x00000054021a7812 */ /* 0x000fe400078efcff */
[----:B------:R-:W-:-:S02]  /*3900*/  ISETP.NE.U32.AND P1, PT, R24, RZ, PT ;  /* 0x000000ff1800720c */ /* 0x000fc40003f25070 */
[C---:B------:R-:W-:Y:S02]  /*3910*/  SEL R25, R34.reuse, RZ, !P4 ;  /* 0x000000ff22197207 */ /* 0x040fe40006000000 */
[----:B------:R-:W-:Y:S02]  /*3920*/  SEL R24, R34, RZ, !P6 ;  /* 0x000000ff22187207 */ /* 0x000fe40007000000 */
[----:B------:R-:W-:Y:S02]  /*3930*/  LOP3.LUT R44, R4, 0x50, RZ, 0x3c, !PT ;  /* 0x00000050042c7812 */ /* 0x000fe400078e3cff */
[----:B------:R-:W-:Y:S02]  /*3940*/  ISETP.GE.AND P4, PT, R26, R124, PT ;  /* 0x0000007c1a00720c */ /* 0x000fe40003f86270 */
[----:B------:R-:W-:Y:S02]  /*3950*/  LOP3.LUT R35, R2, 0x56, RZ, 0xfc, !PT ;  /* 0x0000005602237812 */ /* 0x000fe400078efcff */
[----:B------:R-:W-:-:S02]  /*3960*/  ISETP.NE.U32.AND P6, PT, R25, RZ, PT ;  /* 0x000000ff1900720c */ /* 0x000fc40003fc5070 */
[----:B------:R-:W-:Y:S01]  /*3970*/  ISETP.NE.U32.AND P3, PT, R24, RZ, PT ;  /* 0x000000ff1800720c */ /* 0x000fe20003f65070 */
[----:B------:R-:W-:Y:S01]  /*3980*/  VIADD R24, R44, UR7 ;  /* 0x000000072c187c36 */ /* 0x000fe20008000000 */
[----:B------:R-:W-:Y:S02]  /*3990*/  SEL R25, R34, RZ, !P4 ;  /* 0x000000ff22197207 */ /* 0x000fe40006000000 */
[----:B------:R-:W-:Y:S02]  /*39a0*/  ISETP.GE.AND P2, PT, R35, R124, PT ;  /* 0x0000007c2300720c */ /* 0x000fe40003f46270 */
[C---:B------:R-:W-:Y:S01]  /*39b0*/  LOP3.LUT R33, R2.reuse, 0x74, RZ, 0xfc, !PT ;  /* 0x0000007402217812 */ /* 0x040fe200078efcff */
[----:B------:R-:W-:Y:S01]  /*39c0*/  LDGSTS.E [R24], desc[UR22][R170.64], P5 ;  /* 0x00000000aa187fae */ /* 0x000fe2000a9a1016 */
[----:B------:R-:W-:Y:S02]  /*39d0*/  ISETP.NE.U32.AND P4, PT, R25, RZ, PT ;  /* 0x000000ff1900720c */ /* 0x000fe40003f85070 */
[----:B------:R-:W-:Y:S01]  /*39e0*/  LOP3.LUT R26, R2, 0x76, RZ, 0xfc, !PT ;  /* 0x00000076021a7812 */ /* 0x000fe200078efcff */
[----:B------:R-:W-:Y:S01]  /*39f0*/  LDGSTS.E [R24+0x8], desc[UR22][R168.64], P1 ;  /* 0x00008000a8187fae */ /* 0x000fe200089a1016 */
[----:B------:R-:W-:-:S02]  /*3a00*/  SEL R25, R34, RZ, !P2 ;  /* 0x000000ff22197207 */ /* 0x000fc40005000000 */
[-C--:B------:R-:W-:Y:S01]  /*3a10*/  ISETP.GE.AND P5, PT, R33, R124.reuse, PT ;  /* 0x0000007c2100720c */ /* 0x080fe20003fa6270 */
[----:B------:R-:W-:Y:S01]  /*3a20*/  LDGSTS.E [R24+0x2000], desc[UR22][R138.64], P6 ;  /* 0x020000008a187fae */ /* 0x000fe2000b1a1016 */
[----:B------:R-:W-:Y:S02]  /*3a30*/  LOP3.LUT R33, R2, 0x18, RZ, 0xfc, !PT ;  /* 0x0000001802217812 */ /* 0x000fe400078efcff */
[----:B------:R-:W-:Y:S01]  /*3a40*/  ISETP.GE.AND P2, PT, R26, R124, PT ;  /* 0x0000007c1a00720c */ /* 0x000fe20003f46270 */
[----:B------:R-:W-:Y:S01]  /*3a50*/  LDGSTS.E [R24+0x2008], desc[UR22][R136.64], P3 ;  /* 0x0200800088187fae */ /* 0x000fe200099a1016 */
[----:B------:R-:W-:Y:S02]  /*3a60*/  ISETP.NE.U32.AND P1, PT, R25, RZ, PT ;  /* 0x000000ff1900720c */ /* 0x000fe40003f25070 */
[----:B------:R-:W-:Y:S01]  /*3a70*/  SEL R26, R34, RZ, !P5 ;  /* 0x000000ff221a7207 */ /* 0x000fe20006800000 */
[----:B------:R-:W-:Y:S01]  /*3a80*/  LDGSTS.E [R24+0x4000], desc[UR22][R104.64], P4 ;  /* 0x0400000068187fae */ /* 0x000fe2000a1a1016 */
[----:B------:R-:W-:-:S02]  /*3a90*/  LOP3.LUT R44, R2, 0x1a, RZ, 0xfc, !PT ;  /* 0x0000001a022c7812 */ /* 0x000fc400078efcff */
[-C--:B------:R-:W-:Y:S02]  /*3aa0*/  ISETP.GE.AND P5, PT, R33, R124.reuse, PT ;  /* 0x0000007c2100720c */ /* 0x080fe40003fa6270 */
[----:B------:R-:W-:Y:S02]  /*3ab0*/  SEL R25, R34, RZ, !P2 ;  /* 0x000000ff22197207 */ /* 0x000fe40005000000 */
[----:B------:R-:W-:Y:S02]  /*3ac0*/  ISETP.NE.U32.AND P2, PT, R26, RZ, PT ;  /* 0x000000ff1a00720c */ /* 0x000fe40003f45070 */
[----:B------:R-:W-:Y:S01]  /*3ad0*/  ISETP.GE.AND P3, PT, R44, R124, PT ;  /* 0x0000007c2c00720c */ /* 0x000fe20003f66270 */
[----:B------:R-:W-:Y:S01]  /*3ae0*/  LDGSTS.E [R24+0x4008], desc[UR22][R102.64], P1 ;  /* 0x0400800066187fae */ /* 0x000fe200089a1016 */
[----:B------:R-:W-:Y:S02]  /*3af0*/  LOP3.LUT R35, R2, 0x3a, RZ, 0xfc, !PT ;  /* 0x0000003a02237812 */ /* 0x000fe400078efcff */
[----:B------:R-:W-:-:S02]  /*3b00*/  SEL R26, R34, RZ, !P5 ;  /* 0x000000ff221a7207 */ /* 0x000fc40006800000 */
[----:B------:R-:W-:Y:S02]  /*3b10*/  ISETP.NE.U32.AND P6, PT, R25, RZ, PT ;  /* 0x000000ff1900720c */ /* 0x000fe40003fc5070 */
[----:B------:R-:W-:Y:S02]  /*3b20*/  LOP3.LUT R33, R2, 0x38, RZ, 0xfc, !PT ;  /* 0x0000003802217812 */ /* 0x000fe400078efcff */
[----:B------:R-:W-:Y:S01]  /*3b30*/  SEL R25, R34, RZ, !P3 ;  /* 0x000000ff22197207 */ /* 0x000fe20005800000 */
[----:B------:R-:W-:Y:S01]  /*3b40*/  LDGSTS.E [R24+0x6000], desc[UR22][R72.64], P2 ;  /* 0x0600000048187fae */ /* 0x000fe200091a1016 */
[-C--:B------:R-:W-:Y:S02]  /*3b50*/  ISETP.GE.AND P3, PT, R35, R124.reuse, PT ;  /* 0x0000007c2300720c */ /* 0x080fe40003f66270 */
[----:B------:R-:W-:Y:S02]  /*3b60*/  ISETP.NE.U32.AND P5, PT, R26, RZ, PT ;  /* 0x000000ff1a00720c */ /* 0x000fe40003fa5070 */
[----:B------:R-:W-:-:S02]  /*3b70*/  ISETP.GE.AND P4, PT, R33, R124, PT ;  /* 0x0000007c2100720c */ /* 0x000fc40003f86270 */
[----:B------:R-:W-:Y:S01]  /*3b80*/  LOP3.LUT R33, R2, 0x58, RZ, 0xfc, !PT ;  /* 0x0000005802217812 */ /* 0x000fe200078efcff */
[----:B------:R-:W-:Y:S01]  /*3b90*/  LDGSTS.E [R24+0x6008], desc[UR22][R70.64], P6 ;  /* 0x0600800046187fae */ /* 0x000fe2000b1a1016 */
[----:B------:R-:W-:Y:S02]  /*3ba0*/  ISETP.NE.U32.AND P1, PT, R25, RZ, PT ;  /* 0x000000ff1900720c */ /* 0x000fe40003f25070 */
[----:B------:R-:W-:Y:S02]  /*3bb0*/  SEL R25, R34, RZ, !P3 ;  /* 0x000000ff22197207 */ /* 0x000fe40005800000 */
[----:B------:R-:W-:Y:S02]  /*3bc0*/  LOP3.LUT R44, R4, 0x60, RZ, 0x3c, !PT ;  /* 0x00000060042c7812 */ /* 0x000fe400078e3cff */
[----:B------:R-:W-:Y:S02]  /*3bd0*/  SEL R26, R34, RZ, !P4 ;  /* 0x000000ff221a7207 */ /* 0x000fe40006000000 */
[----:B------:R-:W-:-:S02]  /*3be0*/  ISETP.GE.AND P4, PT, R33, R124, PT ;  /* 0x0000007c2100720c */ /* 0x000fc40003f86270 */
[----:B------:R-:W-:Y:S01]  /*3bf0*/  ISETP.NE.U32.AND P2, PT, R25, RZ, PT ;  /* 0x000000ff1900720c */ /* 0x000fe20003f45070 */
[----:B------:R-:W-:Y:S01]  /*3c00*/  VIADD R25, R44, UR7 ;  /* 0x000000072c197c36 */ /* 0x000fe20008000000 */
[----:B------:R-:W-:Y:S02]  /*3c10*/  LOP3.LUT R35, R2, 0x5a, RZ, 0xfc, !PT ;  /* 0x0000005a02237812 */ /* 0x000fe400078efcff */
[----:B------:R-:W-:Y:S02]  /*3c20*/  ISETP.NE.U32.AND P3, PT, R26, RZ, PT ;  /* 0x000000ff1a00720c */ /* 0x000fe40003f65070 */
[----:B------:R-:W-:Y:S01]  /*3c30*/  SEL R26, R34, RZ, !P4 ;  /* 0x000000ff221a7207 */ /* 0x000fe20006000000 */
[----:B------:R-:W-:Y:S01]  /*3c40*/  LDGSTS.E [R25], desc[UR22][R166.64], P5 ;  /* 0x00000000a6197fae */ /* 0x000fe2000a9a1016 */
[----:B------:R-:W-:Y:S02]  /*3c50*/  LOP3.LUT R33, R2, 0x78, RZ, 0xfc, !PT ;  /* 0x0000007802217812 */ /* 0x000fe400078efcff */
[----:B------:R-:W-:Y:S01]  /*3c60*/  ISETP.GE.AND P6, PT, R35, R124, PT ;  /* 0x0000007c2300720c */ /* 0x000fe20003fc6270 */
[----:B------:R-:W-:Y:S01]  /*3c70*/  LDGSTS.E [R25+0x8], desc[UR22][R164.64], P1 ;  /* 0x00008000a4197fae */ /* 0x000fe200089a1016 */
[----:B------:R-:W-:-:S02]  /*3c80*/  ISETP.NE.U32.AND P4, PT, R26, RZ, PT ;  /* 0x000000ff1a00720c */ /* 0x000fc40003f85070 */
[----:B------:R-:W-:Y:S02]  /*3c90*/  LOP3.LUT R222, R2, 0x7a, RZ, 0xfc, !PT ;  /* 0x0000007a02de7812 */ /* 0x000fe400078efcff */
[-C--:B------:R-:W-:Y:S01]  /*3ca0*/  ISETP.GE.AND P5, PT, R33, R124.reuse, PT ;  /* 0x0000007c2100720c */ /* 0x080fe20003fa6270 */
[----:B------:R-:W-:Y:S01]  /*3cb0*/  LDGSTS.E [R25+0x2000], desc[UR22][R134.64], P3 ;  /* 0x0200000086197fae */ /* 0x000fe200099a1016 */
[----:B------:R-:W-:Y:S02]  /*3cc0*/  SEL R33, R34, RZ, !P6 ;  /* 0x000000ff22217207 */ /* 0x000fe40007000000 */
[----:B------:R-:W-:Y:S01]  /*3cd0*/  LOP3.LUT R35, R2, 0x1c, RZ, 0xfc, !PT ;  /* 0x0000001c02237812 */ /* 0x000fe200078efcff */
[----:B------:R-:W-:Y:S01]  /*3ce0*/  LDGSTS.E [R25+0x2008], desc[UR22][R132.64], P2 ;  /* 0x0200800084197fae */ /* 0x000fe200091a1016 */
[----:B------:R-:W-:Y:S02]  /*3cf0*/  ISETP.GE.AND P6, PT, R222, R124, PT ;  /* 0x0000007cde00720c */ /* 0x000fe40003fc6270 */
[----:B------:R-:W-:Y:S01]  /*3d00*/  SEL R26, R34, RZ, !P5 ;  /* 0x000000ff221a7207 */ /* 0x000fe20006800000 */
[----:B------:R-:W-:Y:S01]  /*3d10*/  LDGSTS.E [R25+0x4000], desc[UR22][R100.64], P4 ;  /* 0x0400000064197fae */ /* 0x000fe2000a1a1016 */
[----:B------:R-:W-:-:S02]  /*3d20*/  ISETP.NE.U32.AND P1, PT, R33, RZ, PT ;  /* 0x000000ff2100720c */ /* 0x000fc40003f25070 */
[-C--:B------:R-:W-:Y:S02]  /*3d30*/  ISETP.GE.AND P5, PT, R35, R124.reuse, PT ;  /* 0x0000007c2300720c */ /* 0x080fe40003fa6270 */
[----:B------:R-:W-:Y:S02]  /*3d40*/  SEL R33, R34, RZ, !P6 ;  /* 0x000000ff22217207 */ /* 0x000fe40007000000 */
[----:B------:R-:W-:Y:S02]  /*3d50*/  ISETP.NE.U32.AND P6, PT, R26, RZ, PT ;  /* 0x000000ff1a00720c */ /* 0x000fe40003fc5070 */
[----:B------:R-:W-:Y:S02]  /*3d60*/  SEL R26, R34, RZ, !P5 ;  /* 0x000000ff221a7207 */ /* 0x000fe40006800000 */
[----:B------:R-:W-:Y:S02]  /*3d70*/  LOP3.LUT R35, R2, 0x3c, RZ, 0xfc, !PT ;  /* 0x0000003c02237812 */ /* 0x000fe400078efcff */
[----:B------:R-:W-:Y:S01]  /*3d80*/  ISETP.GE.AND P2, PT, R193, R124, PT ;  /* 0x0000007cc100720c */ /* 0x000fe20003f46270 */
[----:B------:R-:W-:Y:S01]  /*3d90*/  LDGSTS.E [R25+0x4008], desc[UR22][R98.64], P1 ;  /* 0x0400800062197fae */ /* 0x000fe200089a1016 */
[----:B------:R-:W-:-:S02]  /*3da0*/  ISETP.NE.U32.AND P5, PT, R26, RZ, PT ;  /* 0x000000ff1a00720c */ /* 0x000fc40003fa5070 */
[-C--:B------:R-:W-:Y:S02]  /*3db0*/  ISETP.GE.AND P4, PT, R35, R124.reuse, PT ;  /* 0x0000007c2300720c */ /* 0x080fe40003f86270 */
[----:B------:R-:W-:Y:S01]  /*3dc0*/  ISETP.NE.U32.AND P3, PT, R33, RZ, PT ;  /* 0x000000ff2100720c */ /* 0x000fe20003f65070 */
[----:B------:R-:W-:Y:S01]  /*3dd0*/  LDGSTS.E [R25+0x6000], desc[UR22][R68.64], P6 ;  /* 0x0600000044197fae */ /* 0x000fe2000b1a1016 */
[----:B------:R-:W-:Y:S02]  /*3de0*/  SEL R26, R34, RZ, !P2 ;  /* 0x000000ff221a7207 */ /* 0x000fe40005000000 */
[----:B------:R-:W-:Y:S02]  /*3df0*/  LOP3.LUT R35, R2, 0x5c, RZ, 0xfc, !PT ;  /* 0x0000005c02237812 */ /* 0x000fe400078efcff */
[----:B------:R-:W-:Y:S02]  /*3e00*/  ISETP.GE.AND P2, PT, R192, R124, PT ;  /* 0x0000007cc000720c */ /* 0x000fe40003f46270 */
[----:B------:R-:W-:-:S02]  /*3e10*/  SEL R33, R34, RZ, !P4 ;  /* 0x000000ff22217207 */ /* 0x000fc40006000000 */
[----:B------:R-:W-:Y:S02]  /*3e20*/  ISETP.NE.U32.AND P1, PT, R26, RZ, PT ;  /* 0x000000ff1a00720c */ /* 0x000fe40003f25070 */
[----:B------:R-:W-:Y:S01]  /*3e30*/  ISETP.GE.AND P4, PT, R35, R124, PT ;  /* 0x0000007c2300720c */ /* 0x000fe20003f86270 */
[----:B------:R-:W-:Y:S01]  /*3e40*/  LDGSTS.E [R25+0x6008], desc[UR22][R66.64], P3 ;  /* 0x0600800042197fae */ /* 0x000fe200099a1016 */
[----:B------:R-:W-:Y:S02]  /*3e50*/  SEL R26, R34, RZ, !P2 ;  /* 0x000000ff221a7207 */ /* 0x000fe40005000000 */
[----:B------:R-:W-:Y:S02]  /*3e60*/  LOP3.LUT R35, R4, 0x70, RZ, 0x3c, !PT ;  /* 0x0000007004237812 */ /* 0x000fe400078e3cff */
[----:B------:R-:W-:Y:S02]  /*3e70*/  ISETP.NE.U32.AND P2, PT, R33, RZ, PT ;  /* 0x000000ff2100720c */ /* 0x000fe40003f45070 */
[----:B------:R-:W-:-:S02]  /*3e80*/  SEL R33, R34, RZ, !P4 ;  /* 0x000000ff22217207 */ /* 0x000fc40006000000 */
[----:B------:R-:W-:Y:S01]  /*3e90*/  ISETP.NE.U32.AND P4, PT, R26, RZ, PT ;  /* 0x000000ff1a00720c */ /* 0x000fe20003f85070 */
[----:B------:R-:W-:Y:S01]  /*3ea0*/  VIADD R26, R35, UR7 ;  /* 0x00000007231a7c36 */ /* 0x000fe20008000000 */
[----:B------:R-:W-:Y:S02]  /*3eb0*/  LOP3.LUT R221, R2, 0x7c, RZ, 0xfc, !PT ;  /* 0x0000007c02dd7812 */ /* 0x000fe400078efcff */
[-C--:B------:R-:W-:Y:S02]  /*3ec0*/  ISETP.GE.AND P3, PT, R191, R124.reuse, PT ;  /* 0x0000007cbf00720c */ /* 0x080fe40003f66270 */
[----:B------:R-:W-:Y:S01]  /*3ed0*/  LDGSTS.E [R26], desc[UR22][R162.64], P5 ;  /* 0x00000000a21a7fae */ /* 0x000fe2000a9a1016 */
[----:B------:R-:W-:Y:S02]  /*3ee0*/  ISETP.GE.AND P5, PT, R221, R124, PT ;  /* 0x0000007cdd00720c */ /* 0x000fe40003fa6270 */
[----:B------:R-:W-:Y:S01]  /*3ef0*/  ISETP.NE.U32.AND P6, PT, R33, RZ, PT ;  /* 0x000000ff2100720c */ /* 0x000fe20003fc5070 */
[----:B------:R-:W-:Y:S01]  /*3f00*/  LDGSTS.E [R26+0x8], desc[UR22][R160.64], P1 ;  /* 0x00008000a01a7fae */ /* 0x000fe200089a1016 */
[----:B------:R-:W-:-:S02]  /*3f10*/  SEL R33, R34, RZ, !P3 ;  /* 0x000000ff22217207 */ /* 0x000fc40005800000 */
[-C--:B------:R-:W-:Y:S01]  /*3f20*/  ISETP.GE.AND P3, PT, R190, R124.reuse, PT ;  /* 0x0000007cbe00720c */ /* 0x080fe20003f66270 */
[----:B------:R-:W-:Y:S01]  /*3f30*/  LDGSTS.E [R26+0x2000], desc[UR22][R130.64], P2 ;  /* 0x02000000821a7fae */ /* 0x000fe200091a1016 */
[C---:B------:R-:W-:Y:S02]  /*3f40*/  SEL R35, R34.reuse, RZ, !P5 ;  /* 0x000000ff22237207 */ /* 0x040fe40006800000 */
[----:B------:R-:W-:Y:S01]  /*3f50*/  ISETP.GE.AND P5, PT, R251, R124, PT ;  /* 0x0000007cfb00720c */ /* 0x000fe20003fa6270 */
[----:B------:R-:W-:Y:S01]  /*3f60*/  LDGSTS.E [R26+0x2008], desc[UR22][R128.64], P4 ;  /* 0x02008000801a7fae */ /* 0x000fe2000a1a1016 */
[----:B------:R-:W-:Y:S02]  /*3f70*/  ISETP.NE.U32.AND P1, PT, R33, RZ, PT ;  /* 0x000000ff2100720c */ /* 0x000fe40003f25070 */
[C---:B------:R-:W-:Y:S01]  /*3f80*/  SEL R33, R34.reuse, RZ, !P3 ;  /* 0x000000ff22217207 */ /* 0x040fe20005800000 */
[----:B------:R-:W-:Y:S01]  /*3f90*/  LDGSTS.E [R26+0x4000], desc[UR22][R96.64], P6 ;  /* 0x04000000601a7fae */ /* 0x000fe2000b1a1016 */
[----:B------:R-:W-:-:S02]  /*3fa0*/  SEL R34, R34, RZ, !P5 ;  /* 0x000000ff22227207 */ /* 0x000fc40006800000 */
[----:B------:R-:W-:Y:S02]  /*3fb0*/  ISETP.NE.U32.AND P3, PT, R35, RZ, PT ;  /* 0x000000ff2300720c */ /* 0x000fe40003f65070 */
[----:B------:R-:W-:Y:S02]  /*3fc0*/  ISETP.NE.U32.AND P5, PT, R33, RZ, PT ;  /* 0x000000ff2100720c */ /* 0x000fe40003fa5070 */
[----:B------:R-:W-:Y:S02]  /*3fd0*/  ISETP.NE.U32.AND P2, PT, R34, RZ, PT ;  /* 0x000000ff2200720c */ /* 0x000fe40003f45070 */
[C---:B------:R-:W-:Y:S01]  /*3fe0*/  LOP3.LUT R49, R3.reuse, 0x10, RZ, 0x3c, !PT ;  /* 0x0000001003317812 */ /* 0x040fe200078e3cff */
[----:B------:R-:W-:Y:S01]  /*3ff0*/  LDGSTS.E [R26+0x4008], desc[UR22][R94.64], P1 ;  /* 0x040080005e1a7fae */ /* 0x000fe200089a1016 */
[C---:B------:R-:W-:Y:S02]  /*4000*/  LOP3.LUT R44, R3.reuse, 0x20, RZ, 0x3c, !PT ;  /* 0x00000020032c7812 */ /* 0x040fe400078e3cff */
[----:B------:R-:W-:-:S02]  /*4010*/  LOP3.LUT R60, R3, 0x60, RZ, 0x3c, !PT ;  /* 0x00000060033c7812 */ /* 0x000fc400078e3cff */
[----:B------:R-:W-:Y:S01]  /*4020*/  LOP3.LUT R217, R3, 0x70, RZ, 0x3c, !PT ;  /* 0x0000007003d97812 */ /* 0x000fe200078e3cff */
[----:B------:R1:W-:Y:S01]  /*4030*/  LDGSTS.E [R26+0x6000], desc[UR22][R64.64], P3 ;  /* 0x06000000401a7fae */ /* 0x0003e200099a1016 */
[----:B------:R-:W-:-:S03]  /*4040*/  LOP3.LUT R45, R45, 0xbfffffff, RZ, 0xc0, !PT ;  /* 0xbfffffff2d2d7812 */ /* 0x000fc600078ec0ff */
[----:B------:R2:W-:Y:S01]  /*4050*/  LDGSTS.E [R26+0x6008], desc[UR22][R62.64], P5 ;  /* 0x060080003e1a7fae */ /* 0x0005e2000a9a1016 */
[C---:B------:R-:W-:Y:S01]  /*4060*/  LEA R56, P5, R30.reuse, R206, 0x2 ;  /* 0x000000ce1e387211 */ /* 0x040fe200078a10ff */
[----:B------:R-:W-:Y:S01]  /*4070*/  VIADD R216, R217, UR7 ;  /* 0x00000007d9d87c36 */ /* 0x000fe20008000000 */
[----:B------:R-:W-:Y:S01]  /*4080*/  @P0 LOP3.LUT R45, R45, 0x40000000, RZ, 0xfc, !PT ;  /* 0x400000002d2d0812 */ /* 0x000fe200078efcff */
[----:B------:R-:W0:Y:S01]  /*4090*/  LDGDEPBAR ;  /* 0x00000000000079af */ /* 0x000e220000000000 */
[----:B------:R-:W-:Y:S02]  /*40a0*/  LEA.HI.X.SX32 R57, R30, R125, 0x2, P5 ;  /* 0x0000007d1e397211 */ /* 0x000fe400028f16ff */
[----:B------:R-:W-:Y:S01]  /*40b0*/  LOP3.LUT R45, R45, 0x7fffffff, RZ, 0xc0, !PT ;  /* 0x7fffffff2d2d7812 */ /* 0x000fe200078ec0ff */
[----:B------:R3:W-:Y:S01]  /*40c0*/  LDGSTS.E [R48+0x18000], desc[UR22][R28.64], P2 ;  /* 0x180000001c307fae */ /* 0x0007e200091a1016 */
[----:B-1----:R-:W-:-:S04]  /*40d0*/  IMAD.WIDE R64, R46, 0x4, R64 ;  /* 0x000000042e407825 */ /* 0x002fc800078e0240 */
[----:B--2---:R-:W-:-:S04]  /*40e0*/  IMAD.WIDE R62, R46, 0x4, R62 ;  /* 0x000000042e3e7825 */ /* 0x004fc800078e023e */
[----:B---3--:R-:W-:Y:S01]  /*40f0*/  IMAD R28, R32, UR6, RZ ;  /* 0x00000006201c7c24 */ /* 0x008fe2000f8e02ff */
[-C--:B------:R-:W-:Y:S01]  /*4100*/  LEA R32, P1, R27, R206.reuse, 0x2 ;  /* 0x000000ce1b207211 */ /* 0x080fe200078210ff */
[----:B------:R-:W-:Y:S02]  /*4110*/  IMAD R29, R31, UR6, RZ ;  /* 0x000000061f1d7c24 */ /* 0x000fe4000f8e02ff */
[----:B------:R-:W-:Y:S01]  /*4120*/  VIADD R31, R49, UR7 ;  /* 0x00000007311f7c36 */ /* 0x000fe20008000000 */
[CC--:B------:R-:W-:Y:S02]  /*4130*/  LEA R58, P4, R28.reuse, R206.reuse, 0x2 ;  /* 0x000000ce1c3a7211 */ /* 0x0c0fe400078810ff */
[-C--:B------:R-:W-:Y:S02]  /*4140*/  LEA.HI.X.SX32 R33, R27, R125.reuse, 0x2, P1 ;  /* 0x0000007d1b217211 */ /* 0x080fe400008f16ff */
[----:B------:R-:W-:Y:S02]  /*4150*/  LEA.HI.X.SX32 R59, R28, R125, 0x2, P4 ;  /* 0x0000007d1c3b7211 */ /* 0x000fe400020f16ff */
[----:B------:R-:W-:Y:S01]  /*4160*/  LEA R34, P3, R29, R206, 0x2 ;  /* 0x000000ce1d227211 */ /* 0x000fe200078610ff */
[----:B------:R-:W-:-:S02]  /*4170*/  IMAD.WIDE R200, R200, 0x4, R32 ;  /* 0x00000004c8c87825 */ /* 0x000fc400078e0220 */
[----:B------:R1:W-:Y:S01]  /*4180*/  LDGSTS.E [R48+0x18400], desc[UR22][R58.64], P2 ;  /* 0x184000003a307fae */ /* 0x0003e200091a1016 */
[----:B------:R-:W-:-:S03]  /*4190*/  LEA.HI.X.SX32 R35, R29, R125, 0x2, P3 ;  /* 0x0000007d1d237211 */ /* 0x000fc600018f16ff */
[----:B------:R2:W-:Y:S01]  /*41a0*/  LDGSTS.E [R31+0x18080], desc[UR22][R32.64], P2 ;  /* 0x18080000201f7fae */ /* 0x0005e200091a1016 */
[----:B------:R-:W-:-:S03]  /*41b0*/  IMAD.WIDE R198, R198, 0x4, R34 ;  /* 0x00000004c6c67825 */ /* 0x000fc600078e0222 */
[----:B------:R3:W-:Y:S01]  /*41c0*/  LDGSTS.E [R31+0x18480], desc[UR22][R56.64], P2 ;  /* 0x18480000381f7fae */ /* 0x0007e200091a1016 */
[----:B-1----:R-:W-:-:S04]  /*41d0*/  IMAD.WIDE R58, R219, 0x4, R58 ;  /* 0x00000004db3a7825 */ /* 0x002fc800078e023a */
[----:B--2---:R-:W-:Y:S01]  /*41e0*/  VIADD R32, R44, UR7 ;  /* 0x000000072c207c36 */ /* 0x004fe20008000000 */
[----:B------:R-:W-:Y:S01]  /*41f0*/  LOP3.LUT R44, R3, 0x30, RZ, 0x3c, !PT ;  /* 0x00000030032c7812 */ /* 0x000fe200078e3cff */
[----:B------:R-:W-:Y:S02]  /*4200*/  IMAD R33, R39, UR6, RZ ;  /* 0x0000000627217c24 */ /* 0x000fe4000f8e02ff */
[----:B---3--:R-:W-:Y:S01]  /*4210*/  IMAD.WIDE R56, R219, 0x4, R56 ;  /* 0x00000004db387825 */ /* 0x008fe200078e0238 */
[----:B------:R1:W-:Y:S03]  /*4220*/  LDGSTS.E [R32+0x18100], desc[UR22][R34.64], P2 ;  /* 0x1810000022207fae */ /* 0x0003e600091a1016 */
[----:B-1----:R-:W-:Y:S01]  /*4230*/  IMAD R34, R38, UR6, RZ ;  /* 0x0000000626227c24 */ /* 0x002fe2000f8e02ff */
[----:B------:R-:W-:Y:S01]  /*4240*/  LEA R38, P1, R33, R206, 0x2 ;  /* 0x000000ce21267211 */ /* 0x000fe200078210ff */
[----:B------:R-:W-:-:S02]  /*4250*/  IMAD R35, R37, UR6, RZ ;  /* 0x0000000625237c24 */ /* 0x000fc4000f8e02ff */
[----:B------:R-:W-:Y:S01]  /*4260*/  VIADD R37, R44, UR7 ;  /* 0x000000072c257c36 */ /* 0x000fe20008000000 */
[CC--:B------:R-:W-:Y:S02]  /*4270*/  LEA R54, P4, R34.reuse, R206.reuse, 0x2 ;  /* 0x000000ce22367211 */ /* 0x0c0fe400078810ff */
[-C--:B------:R-:W-:Y:S02]  /*4280*/  LEA.HI.X.SX32 R39, R33, R125.reuse, 0x2, P1 ;  /* 0x0000007d21277211 */ /* 0x080fe400008f16ff */
[----:B------:R-:W-:Y:S02]  /*4290*/  LEA.HI.X.SX32 R55, R34, R125, 0x2, P4 ;  /* 0x0000007d22377211 */ /* 0x000fe400020f16ff */
[-C--:B------:R-:W-:Y:S01]  /*42a0*/  LEA R52, P1, R36, R206.reuse, 0x2 ;  /* 0x000000ce24347211 */ /* 0x080fe200078210ff */
[----:B------:R-:W-:Y:S01]  /*42b0*/  IMAD.WIDE R196, R196, 0x4, R38 ;  /* 0x00000004c4c47825 */ /* 0x000fe200078e0226 */
[----:B------:R-:W-:Y:S01]  /*42c0*/  LOP3.LUT R44, R3, 0x40, RZ, 0x3c, !PT ;  /* 0x00000040032c7812 */ /* 0x000fe200078e3cff */
[----:B------:R1:W-:Y:S01]  /*42d0*/  LDGSTS.E [R32+0x18500], desc[UR22][R54.64], P2 ;  /* 0x1850000036207fae */ /* 0x0003e200091a1016 */
[----:B------:R-:W-:-:S02]  /*42e0*/  LEA R194, P3, R35, R206, 0x2 ;  /* 0x000000ce23c27211 */ /* 0x000fc400078610ff */
[-C--:B------:R-:W-:Y:S01]  /*42f0*/  LEA.HI.X.SX32 R53, R36, R125.reuse, 0x2, P1 ;  /* 0x0000007d24357211 */ /* 0x080fe200008f16ff */
[----:B------:R2:W-:Y:S01]  /*4300*/  LDGSTS.E [R37+0x18180], desc[UR22][R38.64], P2 ;  /* 0x1818000026257fae */ /* 0x0005e200091a1016 */
[-C--:B------:R-:W-:Y:S02]  /*4310*/  LEA.HI.X.SX32 R195, R35, R125.reuse, 0x2, P3 ;  /* 0x0000007d23c37211 */ /* 0x080fe400018f16ff */
[C---:B------:R-:W-:Y:S01]  /*4320*/  LEA R48, P3, R42.reuse, R206, 0x2 ;  /* 0x000000ce2a307211 */ /* 0x040fe200078610ff */
[----:B------:R3:W-:Y:S03]  /*4330*/  LDGSTS.E [R37+0x18580], desc[UR22][R52.64], P2 ;  /* 0x1858000034257fae */ /* 0x0007e600091a1016 */
[----:B------:R-:W-:Y:S01]  /*4340*/  LEA.HI.X.SX32 R49, R42, R125, 0x2, P3 ;  /* 0x0000007d2a317211 */ /* 0x000fe200018f16ff */
[----:B-1----:R-:W-:-:S04]  /*4350*/  IMAD.WIDE R54, R219, 0x4, R54 ;  /* 0x00000004db367825 */ /* 0x002fc800078e0236 */
[----:B--2---:R-:W-:Y:S02]  /*4360*/  IMAD R38, R43, UR6, RZ ;  /* 0x000000062b267c24 */ /* 0x004fe4000f8e02ff */
[----:B------:R-:W-:Y:S01]  /*4370*/  VIADD R39, R44, UR7 ;  /* 0x000000072c277c36 */ /* 0x000fe20008000000 */
[----:B------:R-:W-:Y:S01]  /*4380*/  LOP3.LUT R44, R3, 0x50, RZ, 0x3c, !PT ;  /* 0x00000050032c7812 */ /* 0x000fe200078e3cff */
[----:B------:R-:W-:Y:S01]  /*4390*/  IMAD.U32 R43, RZ, RZ, UR4 ;  /* 0x00000004ff2b7e24 */ /* 0x000fe2000f8e00ff */
[CC--:B------:R-:W-:Y:S01]  /*43a0*/  LEA R192, P1, R38.reuse, R206.reuse, 0x2 ;  /* 0x000000ce26c07211 */ /* 0x0c0fe200078210ff */
[----:B---3--:R-:W-:Y:S01]  /*43b0*/  IMAD.WIDE R52, R219, 0x4, R52 ;  /* 0x00000004db347825 */ /* 0x008fe200078e0234 */
[----:B------:R1:W-:Y:S02]  /*43c0*/  LDGSTS.E [R39+0x18200], desc[UR22][R194.64], P2 ;  /* 0x18200000c2277fae */ /* 0x0003e400091a1016 */
[----:B------:R-:W-:Y:S02]  /*43d0*/  LEA.HI.X.SX32 R193, R38, R125, 0x2, P1 ;  /* 0x0000007d26c17211 */ /* 0x000fe400008f16ff */
[----:B------:R-:W-:-:S04]  /*43e0*/  LEA R50, P1, R40, R206, 0x2 ;  /* 0x000000ce28327211 */ /* 0x000fc800078210ff */
[-C--:B------:R-:W-:Y:S02]  /*43f0*/  LEA.HI.X.SX32 R51, R40, R125.reuse, 0x2, P1 ;  /* 0x0000007d28337211 */ /* 0x080fe400008f16ff */
[----:B------:R-:W-:Y:S01]  /*4400*/  LEA R190, P1, R41, R206, 0x2 ;  /* 0x000000ce29be7211 */ /* 0x000fe200078210ff */
[----:B-1----:R-:W-:Y:S02]  /*4410*/  IMAD.WIDE R194, R43, 0x4, R194 ;  /* 0x000000042bc27825 */ /* 0x002fe400078e02c2 */
[----:B------:R1:W-:Y:S01]  /*4420*/  LDGSTS.E [R39+0x18600], desc[UR22][R50.64], P2 ;  /* 0x1860000032277fae */ /* 0x0003e200091a1016 */
[----:B------:R-:W-:Y:S01]  /*4430*/  LEA.HI.X.SX32 R191, R41, R125, 0x2, P1 ;  /* 0x0000007d29bf7211 */ /* 0x000fe200008f16ff */
[----:B------:R-:W-:Y:S02]  /*4440*/  VIADD R43, R44, UR7 ;  /* 0x000000072c2b7c36 */ /* 0x000fe40008000000 */
[----:B------:R-:W-:-:S03]  /*4450*/  IMAD.U32 R44, RZ, RZ, UR4 ;  /* 0x00000004ff2c7e24 */ /* 0x000fc6000f8e00ff */
[----:B------:R2:W-:Y:S04]  /*4460*/  LDGSTS.E [R43+0x18280], desc[UR22][R192.64], P2 ;  /* 0x18280000c02b7fae */ /* 0x0005e800091a1016 */
[----:B------:R3:W-:Y:S01]  /*4470*/  LDGSTS.E [R43+0x18680], desc[UR22][R48.64], P2 ;  /* 0x18680000302b7fae */ /* 0x0007e200091a1016 */
[----:B-1----:R-:W-:-:S04]  /*4480*/  IMAD.WIDE R50, R219, 0x4, R50 ;  /* 0x00000004db327825 */ /* 0x002fc800078e0232 */
[----:B--2---:R-:W-:-:S04]  /*4490*/  IMAD.WIDE R192, R44, 0x4, R192 ;  /* 0x000000042cc07825 */ /* 0x004fc800078e02c0 */
[----:B------:R-:W-:Y:S02]  /*44a0*/  VIADD R44, R60, UR7 ;  /* 0x000000073c2c7c36 */ /* 0x000fe40008000000 */
[----:B------:R-:W-:Y:S02]  /*44b0*/  IMAD.U32 R60, RZ, RZ, UR5 ;  /* 0x00000005ff3c7e24 */ /* 0x000fe4000f8e00ff */
[----:B---3--:R-:W-:Y:S01]  /*44c0*/  IMAD.WIDE R48, R223, 0x4, R48 ;  /* 0x00000004df307825 */ /* 0x008fe200078e0230 */
[----:B------:R1:W-:Y:S03]  /*44d0*/  LDGSTS.E [R44+0x18300], desc[UR22][R190.64], P2 ;  /* 0x18300000be2c7fae */ /* 0x0003e600091a1016 */
[----:B------:R-:W-:-:S04]  /*44e0*/  IMAD.WIDE R204, R60, 0x4, R204 ;  /* 0x000000043ccc7825 */ /* 0x000fc800078e02cc */
[----:B------:R-:W-:-:S04]  /*44f0*/  IMAD.WIDE R186, R60, 0x4, R186 ;  /* 0x000000043cba7825 */ /* 0x000fc800078e02ba */
[----:B------:R-:W-:-:S04]  /*4500*/  IMAD.WIDE R182, R60, 0x4, R182 ;  /* 0x000000043cb67825 */ /* 0x000fc800078e02b6 */
[----:B-1----:R-:W-:-:S04]  /*4510*/  IMAD.WIDE R190, R61, 0x4, R190 ;  /* 0x000000043dbe7825 */ /* 0x002fc800078e02be */
[----:B------:R-:W-:Y:S02]  /*4520*/  IMAD.U32 R61, RZ, RZ, UR5 ;  /* 0x00000005ff3d7e24 */ /* 0x000fe4000f8e00ff */
[----:B------:R-:W-:-:S04]  /*4530*/  IMAD.WIDE R178, R60, 0x4, R178 ;  /* 0x000000043cb27825 */ /* 0x000fc800078e02b2 */
        /* <DEDUP_REMOVED lines=27> */
[----:B------:R-:W-:Y:S01]  /*46f0*/  IMAD.WIDE R66, R60, 0x4, R66 ;  /* 0x000000043c427825 */ /* 0x000fe200078e0242 */
[----:B------:R-:W-:-:S03]  /*4700*/  LEA R60, P1, R213, R206, 0x2 ;  /* 0x000000ced53c7211 */ /* 0x000fc600078210ff */
        /* <DEDUP_REMOVED lines=30> */
[----:B------:R-:W-:Y:S02]  /*48f0*/  LEA.HI.X.SX32 R61, R213, R125, 0x2, P1 ;  /* 0x0000007dd53d7211 */ /* 0x000fe400008f16ff */
[----:B------:R-:W-:-:S04]  /*4900*/  LEA R46, P1, R214, R206, 0x2 ;  /* 0x000000ced62e7211 */ /* 0x000fc800078210ff */
[----:B------:R-:W-:-:S05]  /*4910*/  LEA.HI.X.SX32 R47, R214, R125, 0x2, P1 ;  /* 0x0000007dd62f7211 */ /* 0x000fca00008f16ff */
[----:B------:R-:W-:Y:S04]  /*4920*/  LDGSTS.E [R44+0x18700], desc[UR22][R46.64], P2 ;  /* 0x187000002e2c7fae */ /* 0x000fe800091a1016 */
[----:B------:R1:W-:Y:S02]  /*4930*/  LDGSTS.E [R216+0x18380], desc[UR22][R60.64], P2 ;  /* 0x183800003cd87fae */ /* 0x0003e400091a1016 */
[----:B-1----:R-:W-:-:S04]  /*4940*/  IMAD.WIDE R60, R219, 0x4, R60 ;  /* 0x00000004db3c7825 */ /* 0x002fc800078e023c */
[----:B------:R-:W-:Y:S01]  /*4950*/  IMAD R219, R207, UR6, RZ ;  /* 0x00000006cfdb7c24 */ /* 0x000fe2000f8e02ff */
[----:B------:R-:W-:Y:S01]  /*4960*/  USHF.R.S32.HI UR6, URZ, 0x1f, UR5 ;  /* 0x0000001fff067899 */ /* 0x000fe20008011405 */
[----:B------:R-:W-:-:S03]  /*4970*/  IMAD.U32 R207, RZ, RZ, UR4 ;  /* 0x00000004ffcf7e24 */ /* 0x000fc6000f8e00ff */
[----:B------:R-:W-:Y:S01]  /*4980*/  LEA R206, P1, R219, R206, 0x2 ;  /* 0x000000cedbce7211 */ /* 0x000fe200078210ff */
[----:B------:R-:W-:-:S03]  /*4990*/  IMAD.WIDE R46, R207, 0x4, R46 ;  /* 0x00000004cf2e7825 */ /* 0x000fc600078e022e */
[----:B------:R-:W-:Y:S02]  /*49a0*/  LEA.HI.X.SX32 R207, R219, R125, 0x2, P1 ;  /* 0x0000007ddbcf7211 */ /* 0x000fe400008f16ff */
[----:B------:R-:W-:-:S03]  /*49b0*/  LOP3.LUT R125, R125, 0xfffffffd, RZ, 0xc0, !PT ;  /* 0xfffffffd7d7d7812 */ /* 0x000fc600078ec0ff */
[----:B------:R1:W-:Y:S01]  /*49c0*/  LDGSTS.E [R216+0x18780], desc[UR22][R206.64], P2 ;  /* 0x18780000ced87fae */ /* 0x0003e200091a1016 */
[----:B------:R-:W-:-:S03]  /*49d0*/  ISETP.GT.AND P2, PT, R224, 0xff, PT ;  /* 0x000000ffe000780c */ /* 0x000fc60003f44270 */
[----:B------:R-:W0:Y:S01]  /*49e0*/  LDGDEPBAR ;  /* 0x00000000000079af */ /* 0x000e220000000000 */
[----:B-1----:R-:W-:-:S04]  /*49f0*/  IMAD.WIDE R206, R223, 0x4, R206 ;  /* 0x00000004dfce7825 */ /* 0x002fc800078e02ce */
[----:B------:R-:W-:Y:S01]  /*4a00*/  VIADD R223, R124, 0xffffff80 ;  /* 0xffffff807cdf7836 */ /* 0x000fe20000000000 */
[----:B------:R-:W-:Y:S04]  /*4a10*/  BAR.SYNC.DEFER_BLOCKING 0x0 ;  /* 0x0000000000007b1d */ /* 0x000fe80000010000 */
[-C--:B------:R-:W-:Y:S02]  /*4a20*/  ISETP.GE.AND P1, PT, R251, R223.reuse, PT ;  /* 0x000000dffb00720c */ /* 0x080fe40003f26270 */
[-C--:B------:R-:W-:Y:S02]  /*4a30*/  ISETP.GE.AND P6, PT, R218, R223.reuse, PT ;  /* 0x000000dfda00720c */ /* 0x080fe40003fc6270 */
[----:B------:R-:W-:Y:S02]  /*4a40*/  SEL R224, RZ, 0x4, P1 ;  /* 0x00000004ffe07807 */ /* 0x000fe40000800000 */
[----:B------:R-:W-:-:S02]  /*4a50*/  ISETP.GE.AND P3, PT, R2, R223, PT ;  /* 0x000000df0200720c */ /* 0x000fc40003f66270 */
[----:B------:R-:W-:Y:S02]  /*4a60*/  SEL R224, R224, RZ, P2 ;  /* 0x000000ffe0e07207 */ /* 0x000fe40001000000 */
[----:B------:R-:W-:Y:S02]  /*4a70*/  SEL R251, RZ, 0x4, P6 ;  /* 0x00000004fffb7807 */ /* 0x000fe40003000000 */
[-C--:B------:R-:W-:Y:S02]  /*4a80*/  ISETP.GE.AND P6, PT, R212, R223.reuse, PT ;  /* 0x000000dfd400720c */ /* 0x080fe40003fc6270 */
[----:B------:R-:W-:Y:S02]  /*4a90*/  ISETP.NE.U32.AND P1, PT, R224, RZ, PT ;  /* 0x000000ffe000720c */ /* 0x000fe40003f25070 */
[----:B------:R-:W-:Y:S02]  /*4aa0*/  SEL R224, RZ, 0x4, P3 ;  /* 0x00000004ffe07807 */ /* 0x000fe40001800000 */
[----:B------:R-:W-:-:S02]  /*4ab0*/  ISETP.GE.AND P3, PT, R250, R223, PT ;  /* 0x000000dffa00720c */ /* 0x000fc40003f66270 */
[----:B------:R-:W-:Y:S02]  /*4ac0*/  SEL R250, RZ, 0x4, P6 ;  /* 0x00000004fffa7807 */ /* 0x000fe40003000000 */
[-C--:B------:R-:W-:Y:S02]  /*4ad0*/  ISETP.GE.AND P6, PT, R227, R223.reuse, PT ;  /* 0x000000dfe300720c */ /* 0x080fe40003fc6270 */
[----:B------:R-:W-:Y:S02]  /*4ae0*/  SEL R224, R224, RZ, P2 ;  /* 0x000000ffe0e07207 */ /* 0x000fe40001000000 */
[----:B------:R-:W-:Y:S02]  /*4af0*/  SEL R227, RZ, 0x4, P6 ;  /* 0x00000004ffe37807 */ /* 0x000fe40003000000 */
[----:B------:R-:W-:Y:S02]  /*4b00*/  ISETP.GE.AND P6, PT, R249, R223, PT ;  /* 0x000000dff900720c */ /* 0x000fe40003fc6270 */
[----:B------:R-:W-:-:S02]  /*4b10*/  ISETP.NE.U32.AND P5, PT, R224, RZ, PT ;  /* 0x000000ffe000720c */ /* 0x000fc40003fa5070 */
[----:B------:R-:W-:Y:S02]  /*4b20*/  SEL R249, RZ, 0x4, P6 ;  /* 0x00000004fff97807 */ /* 0x000fe40003000000 */
[-C--:B------:R-:W-:Y:S02]  /*4b30*/  ISETP.GE.AND P6, PT, R247, R223.reuse, PT ;  /* 0x000000dff700720c */ /* 0x080fe40003fc6270 */
[----:B------:R-:W-:Y:S02]  /*4b40*/  SEL R224, RZ, 0x4, P3 ;  /* 0x00000004ffe07807 */ /* 0x000fe40001800000 */
[----:B------:R-:W-:Y:S02]  /*4b50*/  SEL R247, RZ, 0x4, P6 ;  /* 0x00000004fff77807 */ /* 0x000fe40003000000 */
[----:B------:R-:W-:Y:S02]  /*4b60*/  ISETP.GE.AND P6, PT, R248, R223, PT ;  /* 0x000000dff800720c */ /* 0x000fe40003fc6270 */
[----:B------:R-:W-:Y:S01]  /*4b70*/  SEL R224, R224, RZ, P2 ;  /* 0x000000ffe0e07207 */ /* 0x000fe20001000000 */
[----:B------:R-:W-:Y:S01]  /*4b80*/  @!PT LDS RZ, [RZ] ;  /* 0x00000000fffff984 */ /* 0x000fe20000000800 */
[----:B------:R-:W-:Y:S01]  /*4b90*/  @!PT LDS RZ, [RZ] ;  /* 0x00000000fffff984 */ /* 0x000fe20000000800 */
[----:B------:R-:W-:Y:S01]  /*4ba0*/  @!PT LDS RZ, [RZ] ;  /* 0x00000000fffff984 */ /* 0x000fe20000000800 */
[----:B------:R1:W-:Y:S01]  /*4bb0*/  LDGSTS.E [R215+0x8000], desc[UR22][R204.64], P5 ;  /* 0x08000000ccd77fae */ /* 0x0003e2000a9a1016 */
[----:B------:R-:W-:-:S02]  /*4bc0*/  SEL R248, RZ, 0x4, P6 ;  /* 0x00000004fff87807 */ /* 0x000fc40003000000 */
[-C--:B------:R-:W-:Y:S02]  /*4bd0*/  ISETP.GE.AND P6, PT, R246, R223.reuse, PT ;  /* 0x000000dff600720c */ /* 0x080fe40003fc6270 */
[-C--:B------:R-:W-:Y:S02]  /*4be0*/  ISETP.GE.AND P4, PT, R220, R223.reuse, PT ;  /* 0x000000dfdc00720c */ /* 0x080fe40003f86270 */
[----:B------:R-:W-:Y:S02]  /*4bf0*/  SEL R246, RZ, 0x4, P6 ;  /* 0x00000004fff67807 */ /* 0x000fe40003000000 */
[----:B------:R-:W-:Y:S02]  /*4c00*/  ISETP.GE.AND P6, PT, R235, R223, PT ;  /* 0x000000dfeb00720c */ /* 0x000fe40003fc6270 */
[----:B------:R-:W-:Y:S02]  /*4c10*/  ISETP.NE.U32.AND P3, PT, R224, RZ, PT ;  /* 0x000000ffe000720c */ /* 0x000fe40003f65070 */
[----:B------:R-:W-:-:S02]  /*4c20*/  SEL R235, RZ, 0x4, P6 ;  /* 0x00000004ffeb7807 */ /* 0x000fc40003000000 */
[-C--:B------:R-:W-:Y:S02]  /*4c30*/  ISETP.GE.AND P6, PT, R245, R223.reuse, PT ;  /* 0x000000dff500720c */ /* 0x080fe40003fc6270 */
[----:B------:R-:W-:Y:S02]  /*4c40*/  SEL R224, RZ, 0x4, P4 ;  /* 0x00000004ffe07807 */ /* 0x000fe40002000000 */
[----:B------:R-:W-:Y:S02]  /*4c50*/  SEL R245, RZ, 0x4, P6 ;  /* 0x00000004fff57807 */ /* 0x000fe40003000000 */
[----:B------:R-:W-:Y:S02]  /*4c60*/  ISETP.GE.AND P6, PT, R234, R223, PT ;  /* 0x000000dfea00720c */ /* 0x000fe40003fc6270 */
[----:B------:R-:W-:Y:S01]  /*4c70*/  SEL R224, R224, RZ, P2 ;  /* 0x000000ffe0e07207 */ /* 0x000fe20001000000 */
[----:B------:R-:W-:Y:S01]  /*4c80*/  LDGSTS.E [R215+0x8008], desc[UR22][R188.64], P3 ;  /* 0x08008000bcd77fae */ /* 0x000fe200099a1016 */
[----:B------:R-:W-:-:S02]  /*4c90*/  SEL R234, RZ, 0x4, P6 ;  /* 0x00000004ffea7807 */ /* 0x000fc40003000000 */
[-C--:B------:R-:W-:Y:S02]  /*4ca0*/  ISETP.GE.AND P6, PT, R244, R223.reuse, PT ;  /* 0x000000dff400720c */ /* 0x080fe40003fc6270 */
[----:B------:R-:W-:Y:S02]  /*4cb0*/  ISETP.NE.U32.AND P4, PT, R224, RZ, PT ;  /* 0x000000ffe000720c */ /* 0x000fe40003f85070 */
[----:B------:R-:W-:Y:S01]  /*4cc0*/  SEL R244, RZ, 0x4, P6 ;  /* 0x00000004fff47807 */ /* 0x000fe20003000000 */
[----:B------:R-:W2:Y:S01]  /*4cd0*/  S2R R224, SR_TID.X ;  /* 0x0000000000e07919 */ /* 0x000ea20000002100 */
[----:B------:R-:W-:Y:S02]  /*4ce0*/  ISETP.GE.AND P6, PT, R232, R223, PT ;  /* 0x000000dfe800720c */ /* 0x000fe40003fc6270 */
[----:B------:R-:W-:Y:S02]  /*4cf0*/  @P1 LOP3.LUT R45, R45, 0x80000000, RZ, 0xfc, !PT ;  /* 0x800000002d2d1812 */ /* 0x000fe400078efcff */
[----:B------:R-:W-:-:S02]  /*4d00*/  SEL R232, RZ, 0x4, P6 ;  /* 0x00000004ffe87807 */ /* 0x000fc40003000000 */
[-C--:B------:R-:W-:Y:S02]  /*4d10*/  ISETP.GE.AND P6, PT, R243, R223.reuse, PT ;  /* 0x000000dff300720c */ /* 0x080fe40003fc6270 */
[----:B------:R-:W-:Y:S01]  /*4d20*/  SEL R251, R251, RZ, P2 ;  /* 0x000000fffbfb7207 */ /* 0x000fe20001000000 */
[----:B------:R-:W-:Y:S01]  /*4d30*/  LDGSTS.E [R215+0xa000], desc[UR22][R158.64], P4 ;  /* 0x0a0000009ed77fae */ /* 0x000fe2000a1a1016 */
[----:B------:R-:W-:Y:S02]  /*4d40*/  SEL R243, RZ, 0x4, P6 ;  /* 0x00000004fff37807 */ /* 0x000fe40003000000 */
[----:B------:R-:W-:Y:S02]  /*4d50*/  ISETP.GE.AND P6, PT, R233, R223, PT ;  /* 0x000000dfe900720c */ /* 0x000fe40003fc6270 */
[----:B------:R-:W-:Y:S02]  /*4d60*/  SEL R250, R250, RZ, P2 ;  /* 0x000000fffafa7207 */ /* 0x000fe40001000000 */
[----:B------:R-:W-:-:S02]  /*4d70*/  SEL R233, RZ, 0x4, P6 ;  /* 0x00000004ffe97807 */ /* 0x000fc40003000000 */
[-C--:B------:R-:W-:Y:S02]  /*4d80*/  ISETP.GE.AND P6, PT, R242, R223.reuse, PT ;  /* 0x000000dff200720c */ /* 0x080fe40003fc6270 */
[----:B------:R-:W-:Y:S02]  /*4d90*/  SEL R227, R227, RZ, P2 ;  /* 0x000000ffe3e37207 */ /* 0x000fe40001000000 */
[----:B------:R-:W-:Y:S02]  /*4da0*/  SEL R242, RZ, 0x4, P6 ;  /* 0x00000004fff27807 */ /* 0x000fe40003000000 */
[----:B------:R-:W-:Y:S02]  /*4db0*/  ISETP.GE.AND P6, PT, R231, R223, PT ;  /* 0x000000dfe700720c */ /* 0x000fe40003fc6270 */
[----:B------:R-:W-:Y:S02]  /*4dc0*/  SEL R249, R249, RZ, P2 ;  /* 0x000000fff9f97207 */ /* 0x000fe40001000000 */
[----:B------:R-:W-:-:S02]  /*4dd0*/  SEL R231, RZ, 0x4, P6 ;  /* 0x00000004ffe77807 */ /* 0x000fc40003000000 */
[-C--:B------:R-:W-:Y:S02]  /*4de0*/  ISETP.GE.AND P6, PT, R241, R223.reuse, PT ;  /* 0x000000dff100720c */ /* 0x080fe40003fc6270 */
[----:B--2---:R-:W-:Y:S02]  /*4df0*/  LEA.HI R224, R224, 0xe, RZ, 0x1a ;  /* 0x0000000ee0e07811 */ /* 0x004fe400078fd0ff */
        /* <DEDUP_REMOVED lines=25> */
[----:B------:R-:W-:Y:S02]  /*4f90*/  ISETP.NE.U32.AND P1, PT, R228, RZ, PT ;  /* 0x000000ffe400720c */ /* 0x000fe40003f25070 */
[----:B------:R-:W2:Y:S01]  /*4fa0*/  S2R R228, SR_TID.X ;  /* 0x0000000000e47919 */ /* 0x000ea20000002100 */
[----:B------:R-:W-:Y:S02]  /*4fb0*/  ISETP.GE.AND P6, PT, R230, R223, PT ;  /* 0x000000dfe600720c */ /* 0x000fe40003fc6270 */
[----:B------:R-:W-:-:S02]  /*4fc0*/  SEL R244, R244, RZ, P2 ;  /* 0x000000fff4f47207 */ /* 0x000fc40001000000 */
[----:B------:R-:W-:Y:S02]  /*4fd0*/  SEL R230, RZ, 0x4, P6 ;  /* 0x00000004ffe67807 */ /* 0x000fe40003000000 */
[----:B------:R-:W-:Y:S02]  /*4fe0*/  SEL R233, R233, RZ, P2 ;  /* 0x000000ffe9e97207 */ /* 0x000fe40001000000 */
[----:B------:R-:W-:Y:S02]  /*4ff0*/  SEL R243, R243, RZ, P2 ;  /* 0x000000fff3f37207 */ /* 0x000fe40001000000 */
[----:B------:R-:W-:Y:S02]  /*5000*/  @P1 LOP3.LUT R125, R125, 0x2, RZ, 0xfc, !PT ;  /* 0x000000027d7d1812 */ /* 0x000fe400078efcff */
[----:B------:R-:W-:Y:S02]  /*5010*/  ISETP.NE.U32.AND P1, PT, R250, RZ, PT ;  /* 0x000000fffa00720c */ /* 0x000fe40003f25070 */
[----:B------:R-:W-:-:S02]  /*5020*/  SEL R231, R231, RZ, P2 ;  /* 0x000000ffe7e77207 */ /* 0x000fc40001000000 */
[----:B------:R-:W-:Y:S02]  /*5030*/  SEL R242, R242, RZ, P2 ;  /* 0x000000fff2f27207 */ /* 0x000fe40001000000 */
[----:B------:R-:W-:Y:S02]  /*5040*/  SEL R225, R225, RZ, P2 ;  /* 0x000000ffe1e17207 */ /* 0x000fe40001000000 */
[----:B------:R-:W-:Y:S02]  /*5050*/  SEL R241, R241, RZ, P2 ;  /* 0x000000fff1f17207 */ /* 0x000fe40001000000 */
[----:B------:R-:W-:Y:S02]  /*5060*/  SEL R226, R226, RZ, P2 ;  /* 0x000000ffe2e27207 */ /* 0x000fe40001000000 */
[----:B------:R-:W-:Y:S02]  /*5070*/  SEL R240, R240, RZ, P2 ;  /* 0x000000fff0f07207 */ /* 0x000fe40001000000 */
[----:B------:R-:W-:-:S02]  /*5080*/  SEL R229, R229, RZ, P2 ;  /* 0x000000ffe5e57207 */ /* 0x000fc40001000000 */
[----:B------:R-:W-:Y:S02]  /*5090*/  SEL R239, R239, RZ, P2 ;  /* 0x000000ffefef7207 */ /* 0x000fe40001000000 */
[----:B------:R-:W-:Y:S02]  /*50a0*/  SEL R224, R224, RZ, P2 ;  /* 0x000000ffe0e07207 */ /* 0x000fe40001000000 */
[----:B--2---:R-:W-:Y:S02]  /*50b0*/  LEA.HI R228, R228, 0x4e, RZ, 0x1a ;  /* 0x0000004ee4e47811 */ /* 0x004fe400078fd0ff */
[----:B------:R-:W-:Y:S02]  /*50c0*/  SEL R238, R238, RZ, P2 ;  /* 0x000000ffeeee7207 */ /* 0x000fe40001000000 */
[----:B------:R-:W-:Y:S02]  /*50d0*/  ISETP.GE.AND P6, PT, R228, R223, PT ;  /* 0x000000dfe400720c */ /* 0x000fe40003fc6270 */
[----:B------:R-:W-:-:S02]  /*50e0*/  SEL R230, R230, RZ, P2 ;  /* 0x000000ffe6e67207 */ /* 0x000fc40001000000 */
[----:B------:R-:W-:Y:S02]  /*50f0*/  SEL R228, RZ, 0x4, P6 ;  /* 0x00000004ffe47807 */ /* 0x000fe40003000000 */
[----:B------:R-:W-:Y:S02]  /*5100*/  ISETP.GE.AND P6, PT, R236, R223, PT ;  /* 0x000000dfec00720c */ /* 0x000fe40003fc6270 */
[----:B------:R-:W-:Y:S02]  /*5110*/  SEL R228, R228, RZ, P2 ;  /* 0x000000ffe4e47207 */ /* 0x000fe40001000000 */
[----:B------:R-:W-:-:S04]  /*5120*/  SEL R236, RZ, 0x4, P6 ;  /* 0x00000004ffec7807 */ /* 0x000fc80003000000 */
[----:B------:R-:W-:-:S04]  /*5130*/  SEL R236, R236, RZ, P2 ;  /* 0x000000ffecec7207 */ /* 0x000fc80001000000 */
[----:B------:R-:W-:Y:S02]  /*5140*/  ISETP.NE.U32.AND P0, PT, R236, RZ, PT ;  /* 0x000000ffec00720c */ /* 0x000fe40003f05070 */
[----:B------:R-:W2:Y:S02]  /*5150*/  S2R R236, SR_TID.X ;  /* 0x0000000000ec7919 */ /* 0x000ea40000002100 */
[----:B--2---:R-:W-:-:S04]  /*5160*/  LEA.HI R236, R236, 0x6e, RZ, 0x1a ;  /* 0x0000006eecec7811 */ /* 0x004fc800078fd0ff */
[----:B------:R-:W-:-:S04]  /*5170*/  ISETP.GE.AND P6, PT, R236, R223, PT ;  /* 0x000000dfec00720c */ /* 0x000fc80003fc6270 */
[----:B------:R-:W-:Y:S02]  /*5180*/  SEL R236, RZ, 0x4, P6 ;  /* 0x00000004ffec7807 */ /* 0x000fe40003000000 */
[-C--:B------:R-:W-:Y:S02]  /*5190*/  ISETP.GE.AND P6, PT, R237, R223.reuse, PT ;  /* 0x000000dfed00720c */ /* 0x080fe40003fc6270 */
[----:B------:R-:W-:Y:S02]  /*51a0*/  SEL R236, R236, RZ, P2 ;  /* 0x000000ffecec7207 */ /* 0x000fe40001000000 */
[----:B------:R-:W-:Y:S02]  /*51b0*/  SEL R237, RZ, 0x4, P6 ;  /* 0x00000004ffed7807 */ /* 0x000fe40003000000 */
[----:B------:R-:W-:Y:S02]  /*51c0*/  ISETP.GE.AND P6, PT, R252, R223, PT ;  /* 0x000000dffc00720c */ /* 0x000fe40003fc6270 */
[----:B------:R-:W-:-:S02]  /*51d0*/  SEL R237, R237, RZ, P2 ;  /* 0x000000ffeded7207 */ /* 0x000fc40001000000 */
[----:B------:R-:W-:-:S04]  /*51e0*/  SEL R252, RZ, 0x4, P6 ;  /* 0x00000004fffc7807 */ /* 0x000fc80003000000 */
[----:B------:R-:W-:-:S04]  /*51f0*/  SEL R252, R252, RZ, P2 ;  /* 0x000000fffcfc7207 */ /* 0x000fc80001000000 */
[----:B------:R-:W-:Y:S02]  /*5200*/  ISETP.NE.U32.AND P5, PT, R252, RZ, PT ;  /* 0x000000fffc00720c */ /* 0x000fe40003fa5070 */
[----:B------:R-:W-:-:S04]  /*5210*/  LOP3.LUT R252, R2, 0x30, RZ, 0xfc, !PT ;  /* 0x0000003002fc7812 */ /* 0x000fc800078efcff */
[----:B------:R-:W-:-:S04]  /*5220*/  ISETP.GE.AND P6, PT, R252, R223, PT ;  /* 0x000000dffc00720c */ /* 0x000fc80003fc6270 */
[----:B------:R-:W-:Y:S02]  /*5230*/  SEL R252, RZ, 0x4, P6 ;  /* 0x00000004fffc7807 */ /* 0x000fe40003000000 */
[----:B------:R-:W-:Y:S02]  /*5240*/  ISETP.NE.U32.AND P6, PT, R251, RZ, PT ;  /* 0x000000fffb00720c */ /* 0x000fe40003fc5070 */
[----:B------:R-:W-:Y:S02]  /*5250*/  SEL R252, R252, RZ, P2 ;  /* 0x000000fffcfc7207 */ /* 0x000fe40001000000 */
[----:B------:R-:W-:Y:S02]  /*5260*/  LOP3.LUT R251, R2, 0x16, RZ, 0xfc, !PT ;  /* 0x0000001602fb7812 */ /* 0x000fe400078efcff */
[----:B------:R-:W-:Y:S02]  /*5270*/  ISETP.NE.U32.AND P4, PT, R252, RZ, PT ;  /* 0x000000fffc00720c */ /* 0x000fe40003f85070 */
[----:B------:R-:W-:-:S04]  /*5280*/  LOP3.LUT R252, R2, 0x32, RZ, 0xfc, !PT ;  /* 0x0000003202fc7812 */ /* 0x000fc800078efcff */
[-C--:B------:R-:W-:Y:S01]  /*5290*/  ISETP.GE.AND P3, PT, R252, R223.reuse, PT ;  /* 0x000000dffc00720c */ /* 0x080fe20003f66270 */
[----:B------:R-:W-:Y:S01]  /*52a0*/  LDGSTS.E [R215+0xa008], desc[UR22][R156.64], P6 ;  /* 0x0a0080009cd77fae */ /* 0x000fe2000b1a1016 */
[----:B------:R-:W-:Y:S02]  /*52b0*/  ISETP.NE.U32.AND P6, PT, R227, RZ, PT ;  /* 0x000000ffe300720c */ /* 0x000fe40003fc5070 */
[----:B------:R-:W-:Y:S01]  /*52c0*/  LOP3.LUT R252, R2, 0x50, RZ, 0xfc, !PT ;  /* 0x0000005002fc7812 */ /* 0x000fe200078efcff */
[----:B------:R-:W-:Y:S01]  /*52d0*/  LDGSTS.E [R215+0xc000], desc[UR22][R126.64], P1 ;  /* 0x0c0000007ed77fae */ /* 0x000fe200089a1016 */
[----:B------:R-:W-:Y:S02]  /*52e0*/  SEL R250, RZ, 0x4, P3 ;  /* 0x00000004fffa7807 */ /* 0x000fe40001800000 */
[----:B------:R-:W-:Y:S02]  /*52f0*/  ISETP.GE.AND P3, PT, R252, R223, PT ;  /* 0x000000dffc00720c */ /* 0x000fe40003f66270 */
[----:B------:R-:W-:-:S02]  /*5300*/  ISETP.NE.U32.AND P1, PT, R249, RZ, PT ;  /* 0x000000fff900720c */ /* 0x000fc40003f25070 */
[----:B------:R-:W-:Y:S02]  /*5310*/  SEL R227, RZ, 0x4, P3 ;  /* 0x00000004ffe37807 */ /* 0x000fe40001800000 */
[----:B------:R-:W-:Y:S01]  /*5320*/  LOP3.LUT R252, R2, 0x52, RZ, 0xfc, !PT ;  /* 0x0000005202fc7812 */ /* 0x000fe200078efcff */
[----:B------:R-:W-:Y:S01]  /*5330*/  LDGSTS.E [R215+0xc008], desc[UR22][R122.64], P6 ;  /* 0x0c0080007ad77fae */ /* 0x000fe2000b1a1016 */
[----:B------:R-:W-:Y:S02]  /*5340*/  SEL R227, R227, RZ, P2 ;  /* 0x000000ffe3e37207 */ /* 0x000fe40001000000 */
[----:B------:R-:W-:Y:S02]  /*5350*/  ISETP.GE.AND P6, PT, R252, R223, PT ;  /* 0x000000dffc00720c */ /* 0x000fe40003fc6270 */
[----:B------:R-:W-:Y:S02]  /*5360*/  ISETP.NE.U32.AND P3, PT, R227, RZ, PT ;  /* 0x000000ffe300720c */ /* 0x000fe40003f65070 */
[----:B------:R-:W-:Y:S01]  /*5370*/  SEL R227, RZ, 0x4, P6 ;  /* 0x00000004ffe37807 */ /* 0x000fe20003000000 */
[----:B------:R-:W-:Y:S01]  /*5380*/  LDGSTS.E [R215+0xe000], desc[UR22][R92.64], P1 ;  /* 0x0e0000005cd77fae */ /* 0x000fe200089a1016 */
[----:B------:R-:W-:-:S02]  /*5390*/  ISETP.NE.U32.AND P6, PT, R247, RZ, PT ;  /* 0x000000fff700720c */ /* 0x000fc40003fc5070 */
[----:B------:R-:W-:Y:S02]  /*53a0*/  ISETP.NE.U32.AND P1, PT, R248, RZ, PT ;  /* 0x000000fff800720c */ /* 0x000fe40003f25070 */
[C---:B------:R-:W-:Y:S02]  /*53b0*/  LOP3.LUT R252, R2.reuse, 0x70, RZ, 0xfc, !PT ;  /* 0x0000007002fc7812 */ /* 0x040fe400078efcff */
[C---:B------:R-:W-:Y:S02]  /*53c0*/  LOP3.LUT R249, R2.reuse, 0x18, RZ, 0xfc, !PT ;  /* 0x0000001802f97812 */ /* 0x040fe400078efcff */
[----:B------:R-:W-:Y:S02]  /*53d0*/  LOP3.LUT R248, R2, 0x1a, RZ, 0xfc, !PT ;  /* 0x0000001a02f87812 */ /* 0x000fe400078efcff */
[----:B------:R-:W-:Y:S02]  /*53e0*/  SEL R250, R250, RZ, P2 ;  /* 0x000000fffafa7207 */ /* 0x000fe40001000000 */
[----:B------:R-:W-:Y:S01]  /*53f0*/  SEL R227, R227, RZ, P2 ;  /* 0x000000ffe3e37207 */ /* 0x000fe20001000000 */
[----:B------:R-:W-:Y:S01]  /*5400*/  LDGSTS.E [R215+0xe008], desc[UR22][R90.64], P6 ;  /* 0x0e0080005ad77fae */ /* 0x000fe2000b1a1016 */
[----:B------:R-:W-:-:S02]  /*5410*/  ISETP.GE.AND P6, PT, R252, R223, PT ;  /* 0x000000dffc00720c */ /* 0x000fc40003fc6270 */
[----:B------:R-:W-:Y:S01]  /*5420*/  LOP3.LUT R252, R2, 0x72, RZ, 0xfc, !PT ;  /* 0x0000007202fc7812 */ /* 0x000fe200078efcff */
[----:B------:R-:W-:Y:S01]  /*5430*/  LDGSTS.E [R20+0x8000], desc[UR22][R186.64], P1 ;  /* 0x08000000ba147fae */ /* 0x000fe200089a1016 */
[----:B------:R-:W-:Y:S02]  /*5440*/  ISETP.NE.U32.AND P1, PT, R235, RZ, PT ;  /* 0x000000ffeb00720c */ /* 0x000fe40003f25070 */
[----:B------:R-:W-:Y:S02]  /*5450*/  SEL R235, RZ, 0x4, P6 ;  /* 0x00000004ffeb7807 */ /* 0x000fe40003000000 */
[----:B------:R-:W-:Y:S02]  /*5460*/  ISETP.NE.U32.AND P6, PT, R246, RZ, PT ;  /* 0x000000fff600720c */ /* 0x000fe40003fc5070 */
[----:B------:R-:W-:Y:S02]  /*5470*/  SEL R235, R235, RZ, P2 ;  /* 0x000000ffebeb7207 */ /* 0x000fe40001000000 */
[----:B------:R-:W-:-:S09]  /*5480*/  LOP3.LUT R247, R2, 0x1c, RZ, 0xfc, !PT ;  /* 0x0000001c02f77812 */ /* 0x000fd200078efcff */
[----:B------:R-:W-:Y:S01]  /*5490*/  LDGSTS.E [R20+0x8008], desc[UR22][R184.64], P6 ;  /* 0x08008000b8147fae */ /* 0x000fe2000b1a1016 */
[----:B------:R-:W-:Y:S02]  /*54a0*/  ISETP.GE.AND P6, PT, R252, R223, PT ;  /* 0x000000dffc00720c */ /* 0x000fe40003fc6270 */
[----:B------:R-:W-:Y:S01]  /*54b0*/  LOP3.LUT R252, R2, 0x14, RZ, 0xfc, !PT ;  /* 0x0000001402fc7812 */ /* 0x000fe200078efcff */
[----:B------:R-:W-:Y:S01]  /*54c0*/  LDGSTS.E [R20+0xa000], desc[UR22][R154.64], P1 ;  /* 0x0a0000009a147fae */ /* 0x000fe200089a1016 */
[----:B------:R-:W-:Y:S02]  /*54d0*/  ISETP.NE.U32.AND P1, PT, R234, RZ, PT ;  /* 0x000000ffea00720c */ /* 0x000fe40003f25070 */
[----:B------:R-:W-:Y:S02]  /*54e0*/  SEL R234, RZ, 0x4, P6 ;  /* 0x00000004ffea7807 */ /* 0x000fe40003000000 */
[----:B------:R-:W-:Y:S02]  /*54f0*/  ISETP.NE.U32.AND P6, PT, R245, RZ, PT ;  /* 0x000000fff500720c */ /* 0x000fe40003fc5070 */
[----:B------:R-:W-:-:S02]  /*5500*/  LOP3.LUT R245, R2, 0x34, RZ, 0xfc, !PT ;  /* 0x0000003402f57812 */ /* 0x000fc400078efcff */
[----:B------:R-:W-:-:S09]  /*5510*/  SEL R234, R234, RZ, P2 ;  /* 0x000000ffeaea7207 */ /* 0x000fd20001000000 */
        /* <DEDUP_REMOVED lines=10> */
[----:B------:R-:W-:-:S03]  /*55c0*/  ISETP.GE.AND P6, PT, R251, R223, PT ;  /* 0x000000dffb00720c */ /* 0x000fc60003fc6270 */
[----:B------:R-:W-:Y:S01]  /*55d0*/  LDGSTS.E [R20+0xe000], desc[UR22][R88.64], P1 ;  /* 0x0e00000058147fae */ /* 0x000fe200089a1016 */
[----:B------:R-:W-:Y:S02]  /*55e0*/  ISETP.NE.U32.AND P1, PT, R233, RZ, PT ;  /* 0x000000ffe900720c */ /* 0x000fe40003f25070 */
[----:B------:R-:W-:Y:S02]  /*55f0*/  SEL R233, RZ, 0x4, P6 ;  /* 0x00000004ffe97807 */ /* 0x000fe40003000000 */
[----:B------:R-:W-:Y:S02]  /*5600*/  ISETP.NE.U32.AND P6, PT, R243, RZ, PT ;  /* 0x000000fff300720c */ /* 0x000fe40003fc5070 */
[----:B------:R-:W-:Y:S02]  /*5610*/  LOP3.LUT R243, R2, 0x38, RZ, 0xfc, !PT ;  /* 0x0000003802f37812 */ /* 0x000fe400078efcff */
        /* <DEDUP_REMOVED lines=15> */
[----:B------:R-:W-:Y:S02]  /*5710*/  SEL R225, R225, RZ, P2 ;  /* 0x000000ffe1e17207 */ /* 0x000fe40001000000 */
[----:B------:R-:W-:-:S09]  /*5720*/  LOP3.LUT R241, R2, 0x3c, RZ, 0xfc, !PT ;  /* 0x0000003c02f17812 */ /* 0x000fd200078efcff */
[----:B------:R-:W-:Y:S01]  /*5730*/  LDGSTS.E [R21+0xa008], desc[UR22][R148.64], P6 ;  /* 0x0a00800094157fae */ /* 0x000fe2000b1a1016 */
[-C--:B------:R-:W-:Y:S02]  /*5740*/  ISETP.GE.AND P6, PT, R252, R223.reuse, PT ;  /* 0x000000dffc00720c */ /* 0x080fe40003fc6270 */
[----:B------:R-:W-:Y:S01]  /*5750*/  LOP3.LUT R252, R2, 0x56, RZ, 0xfc, !PT ;  /* 0x0000005602fc7812 */ /* 0x000fe200078efcff */
[----:B------:R-:W-:Y:S01]  /*5760*/  LDGSTS.E [R21+0xc000], desc[UR22][R116.64], P1 ;  /* 0x0c00000074157fae */ /* 0x000fe200089a1016 */
[----:B------:R-:W-:Y:S02]  /*5770*/  ISETP.NE.U32.AND P1, PT, R226, RZ, PT ;  /* 0x000000ffe200720c */ /* 0x000fe40003f25070 */
[----:B------:R-:W-:Y:S02]  /*5780*/  SEL R226, RZ, 0x4, P6 ;  /* 0x00000004ffe27807 */ /* 0x000fe40003000000 */
[----:B------:R-:W-:Y:S02]  /*5790*/  ISETP.NE.U32.AND P6, PT, R240, RZ, PT ;  /* 0x000000fff000720c */ /* 0x000fe40003fc5070 */
[----:B------:R-:W-:Y:S01]  /*57a0*/  SEL R226, R226, RZ, P2 ;  /* 0x000000ffe2e27207 */ /* 0x000fe20001000000 */
[----:B------:R-:W2:Y:S10]  /*57b0*/  S2R R240, SR_TID.X ;  /* 0x0000000000f07919 */ /* 0x000eb40000002100 */
[----:B------:R-:W-:Y:S01]  /*57c0*/  LDGSTS.E [R21+0xc008], desc[UR22][R114.64], P6 ;  /* 0x0c00800072157fae */ /* 0x000fe2000b1a1016 */
[----:B------:R-:W-:-:S02]  /*57d0*/  ISETP.GE.AND P6, PT, R252, R223, PT ;  /* 0x000000dffc00720c */ /* 0x000fc40003fc6270 */
[----:B------:R-:W-:Y:S01]  /*57e0*/  LOP3.LUT R252, R2, 0x74, RZ, 0xfc, !PT ;  /* 0x0000007402fc7812 */ /* 0x000fe200078efcff */
[----:B------:R-:W-:Y:S01]  /*57f0*/  LDGSTS.E [R21+0xe000], desc[UR22][R84.64], P1 ;  /* 0x0e00000054157fae */ /* 0x000fe200089a1016 */
[----:B------:R-:W-:Y:S02]  /*5800*/  ISETP.NE.U32.AND P1, PT, R229, RZ, PT ;  /* 0x000000ffe500720c */ /* 0x000fe40003f25070 */
[----:B------:R-:W-:Y:S02]  /*5810*/  SEL R229, RZ, 0x4, P6 ;  /* 0x00000004ffe57807 */ /* 0x000fe40003000000 */
[----:B------:R-:W-:Y:S02]  /*5820*/  ISETP.NE.U32.AND P6, PT, R239, RZ, PT ;  /* 0x000000ffef00720c */ /* 0x000fe40003fc5070 */
[----:B------:R-:W-:-:S07]  /*5830*/  SEL R229, R229, RZ, P2 ;  /* 0x000000ffe5e57207 */ /* 0x000fce0001000000 */
[----:B------:R-:W-:Y:S01]  /*5840*/  LDGSTS.E [R21+0xe008], desc[UR22][R82.64], P1 ;  /* 0x0e00800052157fae */ /* 0x000fe200089a1016 */
[C---:B------:R-:W-:Y:S02]  /*5850*/  LOP3.LUT P1, RZ, R125.reuse, 0x2, RZ, 0xc0, !PT ;  /* 0x000000027dff7812 */ /* 0x040fe4000782c0ff */
[----:B------:R-:W-:Y:S01]  /*5860*/  LOP3.LUT R125, R125, 0xfffffffe, RZ, 0xc0, !PT ;  /* 0xfffffffe7d7d7812 */ /* 0x000fe200078ec0ff */
[----:B------:R-:W-:Y:S01]  /*5870*/  LDGSTS.E [R22+0x8000], desc[UR22][R178.64], P6 ;  /* 0x08000000b2167fae */ /* 0x000fe2000b1a1016 */
[----:B------:R-:W-:Y:S02]  /*5880*/  ISETP.GE.AND P6, PT, R252, R223, PT ;  /* 0x000000dffc00720c */ /* 0x000fe40003fc6270 */
[----:B------:R-:W-:Y:S02]  /*5890*/  LOP3.LUT R252, R2, 0x76, RZ, 0xfc, !PT ;  /* 0x0000007602fc7812 */ /* 0x000fe400078efcff */
[----:B------:R-:W-:Y:S02]  /*58a0*/  SEL R239, RZ, 0x4, P6 ;  /* 0x00000004ffef7807 */ /* 0x000fe40003000000 */
[----:B------:R-:W-:-:S02]  /*58b0*/  ISETP.NE.U32.AND P6, PT, R224, RZ, PT ;  /* 0x000000ffe000720c */ /* 0x000fc40003fc5070 */
[----:B------:R-:W-:Y:S02]  /*58c0*/  SEL R239, R239, RZ, P2 ;  /* 0x000000ffefef7207 */ /* 0x000fe40001000000 */
[----:B--2---:R-:W-:-:S09]  /*58d0*/  LEA.HI R246, R240, 0x1e, RZ, 0x1a ;  /* 0x0000001ef0f67811 */ /* 0x004fd200078fd0ff */
[----:B------:R-:W-:Y:S01]  /*58e0*/  LDGSTS.E [R22+0x8008], desc[UR22][R176.64], P6 ;  /* 0x08008000b0167fae */ /* 0x000fe2000b1a1016 */
[----:B------:R-:W-:Y:S02]  /*58f0*/  ISETP.GE.AND P6, PT, R252, R223, PT ;  /* 0x000000dffc00720c */ /* 0x000fe40003fc6270 */
[----:B------:R-:W-:Y:S01]  /*5900*/  LOP3.LUT R252, R2, 0x58, RZ, 0xfc, !PT ;  /* 0x0000005802fc7812 */ /* 0x000fe200078efcff */
[----:B------:R-:W-:Y:S01]  /*5910*/  LDGSTS.E [R22+0xa000], desc[UR22][R146.64], P1 ;  /* 0x0a00000092167fae */ /* 0x000fe200089a1016 */
[----:B------:R-:W-:Y:S02]  /*5920*/  ISETP.NE.U32.AND P1, PT, R239, RZ, PT ;  /* 0x000000ffef00720c */ /* 0x000fe40003f25070 */
[----:B------:R-:W-:Y:S02]  /*5930*/  SEL R224, RZ, 0x4, P6 ;  /* 0x00000004ffe07807 */ /* 0x000fe40003000000 */
[----:B------:R-:W-:Y:S02]  /*5940*/  ISETP.NE.U32.AND P6, PT, R238, RZ, PT ;  /* 0x000000ffee00720c */ /* 0x000fe40003fc5070 */
[----:B------:R-:W-:-:S07]  /*5950*/  SEL R224, R224, RZ, P2 ;  /* 0x000000ffe0e07207 */ /* 0x000fce0001000000 */
[----:B------:R-:W-:Y:S02]  /*5960*/  @P1 LOP3.LUT R125, R125, 0x1, RZ, 0xfc, !PT ;  /* 0x000000017d7d1812 */ /* 0x000fe400078efcff */
[----:B------:R-:W-:Y:S02]  /*5970*/  ISETP.NE.U32.AND P1, PT, R230, RZ, PT ;  /* 0x000000ffe600720c */ /* 0x000fe40003f25070 */
[----:B------:R-:W-:Y:S01]  /*5980*/  LDGSTS.E [R22+0xa008], desc[UR22][R144.64], P6 ;  /* 0x0a00800090167fae */ /* 0x000fe2000b1a1016 */
[----:B------:R-:W-:-:S10]  /*5990*/  ISETP.GE.AND P6, PT, R249, R223, PT ;  /* 0x000000dff900720c */ /* 0x000fd40003fc6270 */
[----:B------:R-:W-:Y:S01]  /*59a0*/  LDGSTS.E [R22+0xc000], desc[UR22][R112.64], P1 ;  /* 0x0c00000070167fae */ /* 0x000fe200089a1016 */
[----:B------:R-:W-:Y:S02]  /*59b0*/  ISETP.NE.U32.AND P1, PT, R228, RZ, PT ;  /* 0x000000ffe400720c */ /* 0x000fe40003f25070 */
[----:B------:R-:W-:Y:S02]  /*59c0*/  SEL R228, RZ, 0x4, P6 ;  /* 0x00000004ffe47807 */ /* 0x000fe40003000000 */
[----:B------:R-:W-:Y:S02]  /*59d0*/  ISETP.GE.AND P6, PT, R248, R223, PT ;  /* 0x000000dff800720c */ /* 0x000fe40003fc6270 */
[----:B------:R-:W-:-:S07]  /*59e0*/  SEL R228, R228, RZ, P2 ;  /* 0x000000ffe4e47207 */ /* 0x000fce0001000000 */
[----:B------:R-:W-:Y:S01]  /*59f0*/  LDGSTS.E [R22+0xc008], desc[UR22][R110.64], P1 ;  /* 0x0c0080006e167fae */ /* 0x000fe200089a1016 */
[----:B------:R-:W-:-:S03]  /*5a00*/  ISETP.NE.U32.AND P1, PT, R237, RZ, PT ;  /* 0x000000ffed00720c */ /* 0x000fc60003f25070 */
[----:B------:R-:W-:Y:S01]  /*5a10*/  LDGSTS.E [R22+0xe000], desc[UR22][R80.64], P0 ;  /* 0x0e00000050167fae */ /* 0x000fe200081a1016 */
[----:B------:R-:W-:Y:S02]  /*5a20*/  ISETP.NE.U32.AND P0, PT, R228, RZ, PT ;  /* 0x000000ffe400720c */ /* 0x000fe40003f05070 */
[----:B------:R-:W-:Y:S02]  /*5a30*/  SEL R228, RZ, 0x4, P6 ;  /* 0x00000004ffe47807 */ /* 0x000fe40003000000 */
[----:B------:R-:W-:Y:S02]  /*5a40*/  ISETP.NE.U32.AND P6, PT, R236, RZ, PT ;  /* 0x000000ffec00720c */ /* 0x000fe40003fc5070 */
[----:B------:R-:W-:-:S11]  /*5a50*/  SEL R228, R228, RZ, P2 ;  /* 0x000000ffe4e47207 */ /* 0x000fd60001000000 */
[----:B------:R-:W-:Y:S01]  /*5a60*/  LDGSTS.E [R22+0xe008], desc[UR22][R78.64], P6 ;  /* 0x0e0080004e167fae */ /* 0x000fe2000b1a1016 */
[----:B------:R-:W-:-:S03]  /*5a70*/  ISETP.GE.AND P6, PT, R243, R223, PT ;  /* 0x000000dff300720c */ /* 0x000fc60003fc6270 */
[----:B------:R-:W-:Y:S01]  /*5a80*/  LDGSTS.E [R23+0x8000], desc[UR22][R174.64], P1 ;  /* 0x08000000ae177fae */ /* 0x000fe200089a1016 */
[----:B------:R-:W-:Y:S02]  /*5a90*/  SEL R230, RZ, 0x4, P6 ;  /* 0x00000004ffe67807 */ /* 0x000fe40003000000 */
[----:B------:R-:W-:Y:S01]  /*5aa0*/  ISETP.NE.U32.AND P1, PT, R250, RZ, PT ;  /* 0x000000fffa00720c */ /* 0x000fe20003f25070 */
[----:B------:R-:W-:Y:S01]  /*5ab0*/  LDGSTS.E [R23+0x8008], desc[UR22][R172.64], P5 ;  /* 0x08008000ac177fae */ /* 0x000fe2000a9a1016 */
[----:B------:R-:W-:Y:S02]  /*5ac0*/  SEL R230, R230, RZ, P2 ;  /* 0x000000ffe6e67207 */ /* 0x000fe40001000000 */
[----:B------:R-:W-:Y:S01]  /*5ad0*/  ISETP.NE.U32.AND P6, PT, R227, RZ, PT ;  /* 0x000000ffe300720c */ /* 0x000fe20003fc5070 */
[----:B------:R-:W-:Y:S01]  /*5ae0*/  LDGSTS.E [R23+0xa000], desc[UR22][R142.64], P4 ;  /* 0x0a0000008e177fae */ /* 0x000fe2000a1a1016 */
[----:B------:R-:W-:Y:S02]  /*5af0*/  ISETP.GE.AND P4, PT, R242, R223, PT ;  /* 0x000000dff200720c */ /* 0x000fe40003f86270 */
[----:B------:R-:W-:-:S02]  /*5b00*/  ISETP.NE.U32.AND P5, PT, R230, RZ, PT ;  /* 0x000000ffe600720c */ /* 0x000fc40003fa5070 */
[----:B------:R-:W-:Y:S02]  /*5b10*/  SEL R230, RZ, 0x4, P4 ;  /* 0x00000004ffe67807 */ /* 0x000fe40002000000 */
[-C--:B------:R-:W-:Y:S01]  /*5b20*/  ISETP.GE.AND P4, PT, R252, R223.reuse, PT ;  /* 0x000000dffc00720c */ /* 0x080fe20003f86270 */
[----:B------:R-:W-:Y:S01]  /*5b30*/  LDGSTS.E [R23+0xa008], desc[UR22][R140.64], P1 ;  /* 0x0a0080008c177fae */ /* 0x000fe200089a1016 */
[----:B------:R-:W-:Y:S02]  /*5b40*/  LOP3.LUT R252, R2, 0x5a, RZ, 0xfc, !PT ;  /* 0x0000005a02fc7812 */ /* 0x000fe400078efcff */
[----:B------:R-:W-:Y:S01]  /*5b50*/  SEL R227, RZ, 0x4, P4 ;  /* 0x00000004ffe37807 */ /* 0x000fe20002000000 */
[----:B------:R-:W-:Y:S01]  /*5b60*/  LDGSTS.E [R23+0xc000], desc[UR22][R108.64], P3 ;  /* 0x0c0000006c177fae */ /* 0x000fe200099a1016 */
[----:B------:R-:W-:Y:S02]  /*5b70*/  ISETP.NE.U32.AND P1, PT, R235, RZ, PT ;  /* 0x000000ffeb00720c */ /* 0x000fe40003f25070 */
[----:B------:R-:W-:Y:S01]  /*5b80*/  SEL R227, R227, RZ, P2 ;  /* 0x000000ffe3e37207 */ /* 0x000fe20001000000 */
[----:B------:R-:W-:Y:S01]  /*5b90*/  LDGSTS.E [R23+0xc008], desc[UR22][R106.64], P6 ;  /* 0x0c0080006a177fae */ /* 0x000fe2000b1a1016 */
[----:B------:R-:W-:-:S02]  /*5ba0*/  ISETP.GE.AND P6, PT, R252, R223, PT ;  /* 0x000000dffc00720c */ /* 0x000fc40003fc6270 */
[----:B------:R-:W-:Y:S02]  /*5bb0*/  ISETP.NE.U32.AND P4, PT, R227, RZ, PT ;  /* 0x000000ffe300720c */ /* 0x000fe40003f85070 */
[----:B------:R-:W-:Y:S02]  /*5bc0*/  SEL R227, RZ, 0x4, P6 ;  /* 0x00000004ffe37807 */ /* 0x000fe40003000000 */
[----:B------:R-:W-:Y:S02]  /*5bd0*/  ISETP.NE.U32.AND P6, PT, R234, RZ, PT ;  /* 0x000000ffea00720c */ /* 0x000fe40003fc5070 */
[----:B------:R-:W-:Y:S01]  /*5be0*/  LOP3.LUT R252, R2, 0x78, RZ, 0xfc, !PT ;  /* 0x0000007802fc7812 */ /* 0x000fe200078efcff */
[----:B------:R-:W-:Y:S01]  /*5bf0*/  LDGSTS.E [R23+0xe000], desc[UR22][R76.64], P1 ;  /* 0x0e0000004c177fae */ /* 0x000fe200089a1016 */
[----:B------:R-:W-:Y:S02]  /*5c00*/  ISETP.NE.U32.AND P1, PT, R232, RZ, PT ;  /* 0x000000ffe800720c */ /* 0x000fe40003f25070 */
[----:B------:R-:W-:-:S02]  /*5c10*/  SEL R230, R230, RZ, P2 ;  /* 0x000000ffe6e67207 */ /* 0x000fc40001000000 */
[----:B------:R-:W-:Y:S02]  /*5c20*/  SEL R227, R227, RZ, P2 ;  /* 0x000000ffe3e37207 */ /* 0x000fe40001000000 */
[----:B------:R-:W-:-:S03]  /*5c30*/  ISETP.NE.U32.AND P3, PT, R230, RZ, PT ;  /* 0x000000ffe600720c */ /* 0x000fc60003f65070 */
[----:B------:R-:W-:Y:S01]  /*5c40*/  LDGSTS.E [R23+0xe008], desc[UR22][R74.64], P6 ;  /* 0x0e0080004a177fae */ /* 0x000fe2000b1a1016 */
[----:B------:R-:W-:-:S03]  /*5c50*/  ISETP.GE.AND P6, PT, R252, R223, PT ;  /* 0x000000dffc00720c */ /* 0x000fc60003fc6270 */
[----:B------:R-:W-:Y:S01]  /*5c60*/  LDGSTS.E [R24+0x8000], desc[UR22][R170.64], P1 ;  /* 0x08000000aa187fae */ /* 0x000fe200089a1016 */
[----:B------:R-:W-:Y:S02]  /*5c70*/  SEL R230, RZ, 0x4, P6 ;  /* 0x00000004ffe67807 */ /* 0x000fe40003000000 */
[----:B------:R-:W-:Y:S01]  /*5c80*/  ISETP.NE.U32.AND P6, PT, R233, RZ, PT ;  /* 0x000000ffe900720c */ /* 0x000fe20003fc5070 */
[----:B------:R-:W2:Y:S01]  /*5c90*/  S2R R252, SR_TID.X ;  /* 0x0000000000fc7919 */ /* 0x000ea20000002100 */
[----:B------:R-:W-:Y:S02]  /*5ca0*/  ISETP.NE.U32.AND P1, PT, R231, RZ, PT ;  /* 0x000000ffe700720c */ /* 0x000fe40003f25070 */
[----:B------:R-:W-:-:S09]  /*5cb0*/  SEL R230, R230, RZ, P2 ;  /* 0x000000ffe6e67207 */ /* 0x000fd20001000000 */
[----:B------:R-:W-:Y:S01]  /*5cc0*/  LDGSTS.E [R24+0x8008], desc[UR22][R168.64], P6 ;  /* 0x08008000a8187fae */ /* 0x000fe2000b1a1016 */
[----:B------:R-:W-:-:S03]  /*5cd0*/  ISETP.GE.AND P6, PT, R222, R223, PT ;  /* 0x000000dfde00720c */ /* 0x000fc60003fc6270 */
[----:B------:R-:W-:Y:S01]  /*5ce0*/  LDGSTS.E [R24+0xa000], desc[UR22][R138.64], P1 ;  /* 0x0a0000008a187fae */ /* 0x000fe200089a1016 */
[----:B------:R-:W-:Y:S02]  /*5cf0*/  ISETP.NE.U32.AND P1, PT, R225, RZ, PT ;  /* 0x000000ffe100720c */ /* 0x000fe40003f25070 */
[----:B------:R-:W-:Y:S02]  /*5d00*/  SEL R225, RZ, 0x4, P6 ;  /* 0x00000004ffe17807 */ /* 0x000fe40003000000 */
[----:B------:R-:W-:Y:S02]  /*5d10*/  ISETP.NE.U32.AND P6, PT, R226, RZ, PT ;  /* 0x000000ffe200720c */ /* 0x000fe40003fc5070 */
[----:B------:R-:W-:-:S07]  /*5d20*/  SEL R225, R225, RZ, P2 ;  /* 0x000000ffe1e17207 */ /* 0x000fce0001000000 */
[----:B------:R-:W-:Y:S01]  /*5d30*/  LDGSTS.E [R24+0xa008], desc[UR22][R136.64], P1 ;  /* 0x0a00800088187fae */ /* 0x000fe200089a1016 */
[----:B------:R-:W-:Y:S02]  /*5d40*/  LOP3.LUT P1, RZ, R125, 0x1, RZ, 0xc0, !PT ;  /* 0x000000017dff7812 */ /* 0x000fe4000782c0ff */
[----:B--2---:R-:W-:Y:S01]  /*5d50*/  LEA.HI R252, R252, 0x3e, RZ, 0x1a ;  /* 0x0000003efcfc7811 */ /* 0x004fe200078fd0ff */
[----:B------:R-:W-:Y:S01]  /*5d60*/  LDGSTS.E [R24+0xc000], desc[UR22][R104.64], P6 ;  /* 0x0c00000068187fae */ /* 0x000fe2000b1a1016 */
[----:B------:R-:W-:-:S04]  /*5d70*/  ISETP.GE.AND P6, PT, R247, R223, PT ;  /* 0x000000dff700720c */ /* 0x000fc80003fc6270 */
[----:B------:R-:W-:Y:S02]  /*5d80*/  SEL R125, RZ, 0x4, P6 ;  /* 0x00000004ff7d7807 */ /* 0x000fe40003000000 */
[----:B------:R-:W-:Y:S02]  /*5d90*/  ISETP.NE.U32.AND P6, PT, R229, RZ, PT ;  /* 0x000000ffe500720c */ /* 0x000fe40003fc5070 */
[----:B------:R-:W-:-:S11]  /*5da0*/  SEL R125, R125, RZ, P2 ;  /* 0x000000ff7d7d7207 */ /* 0x000fd60001000000 */
[----:B------:R-:W-:Y:S01]  /*5db0*/  LDGSTS.E [R24+0xc008], desc[UR22][R102.64], P6 ;  /* 0x0c00800066187fae */ /* 0x000fe2000b1a1016 */
[----:B------:R-:W-:-:S03]  /*5dc0*/  ISETP.GE.AND P6, PT, R246, R223, PT ;  /* 0x000000dff600720c */ /* 0x000fc60003fc6270 */
        /* <DEDUP_REMOVED lines=13> */
[----:B------:R-:W-:-:S03]  /*5ea0*/  ISETP.NE.U32.AND P6, PT, R125, RZ, PT ;  /* 0x000000ff7d00720c */ /* 0x000fc60003fc5070 */
[----:B------:R-:W-:Y:S01]  /*5eb0*/  LDGSTS.E [R25+0xa000], desc[UR22][R134.64], P5 ;  /* 0x0a00000086197fae */ /* 0x000fe2000a9a1016 */
[-C--:B------:R-:W-:Y:S02]  /*5ec0*/  ISETP.GE.AND P5, PT, R252, R223.reuse, PT ;  /* 0x000000dffc00720c */ /* 0x080fe40003fa6270 */
[----:B------:R-:W-:Y:S01]  /*5ed0*/  LOP3.LUT R252, R2, 0x5c, RZ, 0xfc, !PT ;  /* 0x0000005c02fc7812 */ /* 0x000fe200078efcff */
[----:B------:R-:W-:Y:S01]  /*5ee0*/  LDGSTS.E [R25+0xa008], desc[UR22][R132.64], P3 ;  /* 0x0a00800084197fae */ /* 0x000fe200099a1016 */
[----:B------:R-:W-:Y:S02]  /*5ef0*/  SEL R125, RZ, 0x4, P5 ;  /* 0x00000004ff7d7807 */ /* 0x000fe40002800000 */
[----:B------:R-:W-:Y:S01]  /*5f00*/  ISETP.NE.U32.AND P5, PT, R230, RZ, PT ;  /* 0x000000ffe600720c */ /* 0x000fe20003fa5070 */
[----:B------:R-:W-:Y:S01]  /*5f10*/  LDGSTS.E [R25+0xc000], desc[UR22][R100.64], P4 ;  /* 0x0c00000064197fae */ /* 0x000fe2000a1a1016 */
[----:B------:R-:W-:Y:S02]  /*5f20*/  ISETP.GE.AND P4, PT, R252, R223, PT ;  /* 0x000000dffc00720c */ /* 0x000fe40003f86270 */
[----:B------:R-:W-:Y:S01]  /*5f30*/  SEL R125, R125, RZ, P2 ;  /* 0x000000ff7d7d7207 */ /* 0x000fe20001000000 */
[----:B------:R-:W2:Y:S03]  /*5f40*/  S2R R252, SR_TID.X ;  /* 0x0000000000fc7919 */ /* 0x000ea60000002100 */
[----:B------:R-:W-:-:S02]  /*5f50*/  ISETP.NE.U32.AND P3, PT, R125, RZ, PT ;  /* 0x000000ff7d00720c */ /* 0x000fc40003f65070 */
[----:B------:R-:W-:Y:S02]  /*5f60*/  SEL R125, RZ, 0x4, P4 ;  /* 0x00000004ff7d7807 */ /* 0x000fe40002000000 */
[----:B------:R-:W-:Y:S02]  /*5f70*/  ISETP.NE.U32.AND P4, PT, R227, RZ, PT ;  /* 0x000000ffe300720c */ /* 0x000fe40003f85070 */
[----:B------:R-:W-:-:S11]  /*5f80*/  SEL R125, R125, RZ, P2 ;  /* 0x000000ff7d7d7207 */ /* 0x000fd60001000000 */
[----:B------:R-:W-:Y:S04]  /*5f90*/  LDGSTS.E [R25+0xc008], desc[UR22][R98.64], P4 ;  /* 0x0c00800062197fae */ /* 0x000fe8000a1a1016 */
[----:B------:R-:W-:Y:S01]  /*5fa0*/  LDGSTS.E [R25+0xe000], desc[UR22][R68.64], P5 ;  /* 0x0e00000044197fae */ /* 0x000fe2000a9a1016 */
[----:B------:R-:W-:Y:S02]  /*5fb0*/  ISETP.NE.U32.AND P5, PT, R125, RZ, PT ;  /* 0x000000ff7d00720c */ /* 0x000fe40003fa5070 */
[----:B--2---:R-:W-:-:S04]  /*5fc0*/  LEA.HI R252, R252, 0x5e, RZ, 0x1a ;  /* 0x0000005efcfc7811 */ /* 0x004fc800078fd0ff */
[----:B------:R-:W-:Y:S02]  /*5fd0*/  ISETP.GE.AND P4, PT, R252, R223, PT ;  /* 0x000000dffc00720c */ /* 0x000fe40003f86270 */
[----:B------:R-:W2:Y:S02]  /*5fe0*/  S2R R252, SR_TID.X ;  /* 0x0000000000fc7919 */ /* 0x000ea40000002100 */
[----:B------:R-:W-:Y:S02]  /*5ff0*/  SEL R125, RZ, 0x4, P4 ;  /* 0x00000004ff7d7807 */ /* 0x000fe40002000000 */
[----:B------:R-:W-:Y:S02]  /*6000*/  ISETP.NE.U32.AND P4, PT, R225, RZ, PT ;  /* 0x000000ffe100720c */ /* 0x000fe40003f85070 */
[----:B------:R-:W-:-:S11]  /*6010*/  SEL R125, R125, RZ, P2 ;  /* 0x000000ff7d7d7207 */ /* 0x000fd60001000000 */
[----:B------:R-:W-:Y:S01]  /*6020*/  LDGSTS.E [R25+0xe008], desc[UR22][R66.64], P4 ;  /* 0x0e00800042197fae */ /* 0x000fe2000a1a1016 */
[----:B------:R-:W-:-:S03]  /*6030*/  ISETP.NE.U32.AND P4, PT, R125, RZ, PT ;  /* 0x000000ff7d00720c */ /* 0x000fc60003f85070 */
[----:B------:R-:W-:Y:S04]  /*6040*/  LDGSTS.E [R26+0x8000], desc[UR22][R162.64], P1 ;  /* 0x08000000a21a7fae */ /* 0x000fe800089a1016 */
[----:B------:R-:W-:Y:S01]  /*6050*/  LDGSTS.E [R26+0x8008], desc[UR22][R160.64], P0 ;  /* 0x08008000a01a7fae */ /* 0x000fe200081a1016 */
[----:B------:R-:W-:-:S03]  /*6060*/  LOP3.LUT P0, RZ, R45, 0x40000000, RZ, 0xc0, !PT ;  /* 0x400000002dff7812 */ /* 0x000fc6000780c0ff */
[----:B------:R-:W-:Y:S01]  /*6070*/  LDGSTS.E [R26+0xa000], desc[UR22][R130.64], P6 ;  /* 0x0a000000821a7fae */ /* 0x000fe2000b1a1016 */
[-C--:B------:R-:W-:Y:S02]  /*6080*/  ISETP.GE.AND P6, PT, R221, R223.reuse, PT ;  /* 0x000000dfdd00720c */ /* 0x080fe40003fc6270 */
[----:B--2---:R-:W-:Y:S01]  /*6090*/  LEA.HI R252, R252, 0x7e, RZ, 0x1a ;  /* 0x0000007efcfc7811 */ /* 0x004fe200078fd0ff */
[----:B------:R-:W-:Y:S01]  /*60a0*/  LDGSTS.E [R26+0xa008], desc[UR22][R128.64], P3 ;  /* 0x0a008000801a7fae */ /* 0x000fe200099a1016 */
[----:B-1----:R-:W-:Y:S02]  /*60b0*/  IADD3 R204, P3, PT, R204, UR10, RZ ;  /* 0x0000000acccc7c10 */ /* 0x002fe4000ff7e0ff */
[----:B------:R-:W-:Y:S01]  /*60c0*/  ISETP.GE.AND P1, PT, R252, R223, PT ;  /* 0x000000dffc00720c */ /* 0x000fe20003f26270 */
[----:B------:R-:W-:Y:S01]  /*60d0*/  LDGSTS.E [R26+0xc000], desc[UR22][R96.64], P5 ;  /* 0x0c000000601a7fae */ /* 0x000fe2000a9a1016 */
[----:B------:R-:W-:Y:S02]  /*60e0*/  VIADD R252, R3, UR7 ;  /* 0x0000000703fc7c36 */ /* 0x000fe40008000000 */
[----:B------:R-:W-:Y:S01]  /*60f0*/  SEL R125, RZ, 0x4, P1 ;  /* 0x00000004ff7d7807 */ /* 0x000fe20000800000 */
[----:B------:R-:W-:Y:S01]  /*6100*/  LDGSTS.E [R26+0xc008], desc[UR22][R94.64], P4 ;  /* 0x0c0080005e1a7fae */ /* 0x000fe2000a1a1016 */
[----:B------:R-:W-:-:S02]  /*6110*/  LOP3.LUT P1, RZ, R45, 0x80000000, RZ, 0xc0, !PT ;  /* 0x800000002dff7812 */ /* 0x000fc4000782c0ff */
[----:B------:R-:W-:Y:S02]  /*6120*/  SEL R45, RZ, 0x4, P6 ;  /* 0x00000004ff2d7807 */ /* 0x000fe40003000000 */
[----:B------:R-:W-:Y:S02]  /*6130*/  SEL R125, R125, RZ, P2 ;  /* 0x000000ff7d7d7207 */ /* 0x000fe40001000000 */
[----:B------:R-:W-:Y:S02]  /*6140*/  SEL R45, R45, RZ, P2 ;  /* 0x000000ff2d2d7207 */ /* 0x000fe40001000000 */
[----:B------:R-:W-:Y:S02]  /*6150*/  ISETP.NE.U32.AND P6, PT, R125, RZ, PT ;  /* 0x000000ff7d00720c */ /* 0x000fe40003fc5070 */
[----:B------:R-:W-:-:S13]  /*6160*/  ISETP.NE.U32.AND P2, PT, R45, RZ, PT ;  /* 0x000000ff2d00720c */ /* 0x000fda0003f45070 */
[----:B------:R-:W-:Y:S04]  /*6170*/  LDGSTS.E [R26+0xe000], desc[UR22][R64.64], P2 ;  /* 0x0e000000401a7fae */ /* 0x000fe800091a1016 */
[----:B------:R-:W-:Y:S04]  /*6180*/  LDGSTS.E [R26+0xe008], desc[UR22][R62.64], P6 ;  /* 0x0e0080003e1a7fae */ /* 0x000fe8000b1a1016 */
[----:B------:R-:W0:Y:S04]  /*6190*/  LDGDEPBAR ;  /* 0x00000000000079af */ /* 0x000e280000000000 */
[----:B------:R-:W-:Y:S04]  /*61a0*/  LDGSTS.E [R252+0x1a000], desc[UR22][R202.64], P1 ;  /* 0x1a000000cafc7fae */ /* 0x000fe800089a1016 */
[----:B------:R1:W-:Y:S04]  /*61b0*/  LDGSTS.E [R252+0x1a400], desc[UR22][R58.64], P1 ;  /* 0x1a4000003afc7fae */ /* 0x0003e800089a1016 */
[----:B------:R2:W-:Y:S04]  /*61c0*/  LDGSTS.E [R31+0x1a080], desc[UR22][R200.64], P1 ;  /* 0x1a080000c81f7fae */ /* 0x0005e800089a1016 */
[----:B------:R2:W-:Y:S04]  /*61d0*/  LDGSTS.E [R31+0x1a480], desc[UR22][R56.64], P1 ;  /* 0x1a480000381f7fae */ /* 0x0005e800089a1016 */
[----:B------:R2:W-:Y:S01]  /*61e0*/  LDGSTS.E [R32+0x1a100], desc[UR22][R198.64], P1 ;  /* 0x1a100000c6207fae */ /* 0x0005e200089a1016 */
[----:B-1----:R-:W-:-:S03]  /*61f0*/  VIADD R252, R124, 0x7f ;  /* 0x0000007f7cfc7836 */ /* 0x002fc60000000000 */
[----:B------:R2:W-:Y:S04]  /*6200*/  LDGSTS.E [R32+0x1a500], desc[UR22][R54.64], P1 ;  /* 0x1a50000036207fae */ /* 0x0005e800089a1016 */
        /* <DEDUP_REMOVED lines=9> */
[----:B------:R2:W-:Y:S01]  /*62a0*/  LDGSTS.E [R216+0x1a780], desc[UR22][R206.64], P1 ;  /* 0x1a780000ced87fae */ /* 0x0005e200089a1016 */
[----:B------:R-:W-:Y:S01]  /*62b0*/  ISETP.NE.U32.AND P1, PT, RZ, UR11, PT ;  /* 0x0000000bff007c0c */ /* 0x000fe2000bf25070 */
[----:B------:R-:W-:-:S02]  /*62c0*/  USHF.L.U64.HI UR11, UR5, 0x2, UR6 ;  /* 0x00000002050b7899 */ /* 0x000fc40008010206 */
[----:B------:R-:W0:Y:S01]  /*62d0*/  LDGDEPBAR ;  /* 0x00000000000079af */ /* 0x000e220000000000 */
[----:B------:R-:W-:-:S03]  /*62e0*/  ISETP.LT.OR P2, PT, R252, 0x80, P1 ;  /* 0x00000080fc00780c */ /* 0x000fc60000f41670 */
[----:B------:R-:W-:Y:S01]  /*62f0*/  IADD3.X R205, PT, PT, R205, UR11, RZ, P3, !PT ;  /* 0x0000000bcdcd7c10 */ /* 0x000fe20009ffe4ff */
[----:B------:R-:W-:-:S04]  /*6300*/  DEPBAR.LE SB0, 0x2 ;  /* 0x000080800000791a */ /* 0x000fc80000000000 */
[----:B------:R-:W-:Y:S06]  /*6310*/  BAR.SYNC.DEFER_BLOCKING 0x0 ;  /* 0x0000000000007b1d */ /* 0x000fec0000010000 */
[----:B--2---:R-:W-:Y:S05]  /*6320*/  @P2 BRA `(.L_x_6) ;  /* 0x0000000400642947 */ /* 0x004fea0003800000 */
[----:B------:R-:W-:Y:S02]  /*6330*/  USHF.R.U32.HI UR68, URZ, 0x4, UR7 ;  /* 0x00000004ff447899 */ /* 0x000fe40008011607 */
[----:B------:R-:W-:Y:S02]  /*6340*/  UIADD3 UR15, UPT, UPT, UR7, 0x18000, URZ ;  /* 0x00018000070f7890 */ /* 0x000fe4000fffe0ff */
[----:B------:R-:W-:Y:S02]  /*6350*/  USGXT.U32 UR68, UR68, 0xe ;  /* 0x0000000e4444789a */ /* 0x000fe40008000000 */
[----:B------:R-:W-:Y:S02]  /*6360*/  USHF.R.U32.HI UR15, URZ, 0x4, UR15 ;  /* 0x00000004ff0f7899 */ /* 0x000fe4000801160f */
[----:B------:R-:W-:Y:S02]  /*6370*/  UIADD3 UR74, UP1, UPT, UR68, 0x2, URZ ;  /* 0x00000002444a7890 */ /* 0x000fe4000ff3e0ff */
[----:B------:R-:W-:Y:S01]  /*6380*/  USGXT.U32 UR72, UR15, 0xe ;  /* 0x0000000e0f48789a */ /* 0x000fe20008000000 */
[----:B------:R-:W-:Y:S01]  /*6390*/  UMOV UR12, URZ ;  /* 0x000000ff000c7c82 */ /* 0x000fe20008000000 */
[----:B------:R-:W-:Y:S01]  /*63a0*/  UMOV UR13, URZ ;  /* 0x000000ff000d7c82 */ /* 0x000fe20008000000 */
[----:B------:R-:W-:-:S02]  /*63b0*/  UIADD3.X UR75, UPT, UPT, UR12, 0x40004040, URZ, UP1, !UPT ;  /* 0x400040400c4b7890 */ /* 0x000fc40008ffe4ff */
[----:B------:R-:W-:Y:S02]  /*63c0*/  UIADD3 UR26, UP1, UPT, UR72, 0x2, URZ ;  /* 0x00000002481a7890 */ /* 0x000fe4000ff3e0ff */
[----:B------:R-:W-:Y:S02]  /*63d0*/  UIADD3.64 UR18, UPT, UPT, UR74, 0x2, URZ ;  /* 0x000000024a127897 */ /* 0x000fe4000fffe0ff */
[----:B------:R-:W-:Y:S02]  /*63e0*/  UIADD3.X UR27, UPT, UPT, UR13, 0x40004040, URZ, UP1, !UPT ;  /* 0x400040400d1b7890 */ /* 0x000fe40008ffe4ff */
[----:B------:R-:W-:Y:S02]  /*63f0*/  UIADD3.64 UR64, UPT, UPT, UR74, 0x4, URZ ;  /* 0x000000044a407897 */ /* 0x000fe4000fffe0ff */
[----:B------:R-:W-:Y:S02]  /*6400*/  UIADD3.64 UR24, UPT, UPT, UR26, 0x2, URZ ;  /* 0x000000021a187897 */ /* 0x000fe4000fffe0ff */
[----:B------:R-:W-:-:S02]  /*6410*/  UIADD3.64 UR66, UPT, UPT, UR26, 0x4, URZ ;  /* 0x000000041a427897 */ /* 0x000fc4000fffe0ff */
[----:B------:R-:W-:Y:S02]  /*6420*/  UIADD3.64 UR60, UPT, UPT, UR74, 0x1fe, URZ ;  /* 0x000001fe4a3c7897 */ /* 0x000fe4000fffe0ff */
[----:B------:R-:W-:Y:S01]  /*6430*/  UIADD3.64 UR58, UPT, UPT, UR26, 0x7e, URZ ;  /* 0x0000007e1a3a7897 */ /* 0x000fe2000fffe0ff */
[----:B------:R-:W-:Y:S01]  /*6440*/  UMOV UR70, 0x0 ;  /* 0x0000000000467882 */ /* 0x000fe20000000000 */
[----:B------:R-:W-:Y:S01]  /*6450*/  UMOV UR71, 0x4040910 ;  /* 0x0404091000477882 */ /* 0x000fe20000000000 */
[----:B------:R-:W-:Y:S01]  /*6460*/  UIADD3.64 UR50, UPT, UPT, UR74, 0x200, URZ ;  /* 0x000002004a327897 */ /* 0x000fe2000fffe0ff */
[----:B------:R-:W-:Y:S01]  /*6470*/  UMOV UR69, 0x40004040 ;  /* 0x4000404000457882 */ /* 0x000fe20000000000 */
[----:B------:R-:W-:Y:S01]  /*6480*/  UMOV UR73, 0x40004040 ;  /* 0x4000404000497882 */ /* 0x000fe20000000000 */
[----:B------:R-:W-:Y:S01]  /*6490*/  UIADD3.64 UR46, UPT, UPT, UR26, 0x80, URZ ;  /* 0x000000801a2e7897 */ /* 0x000fe2000fffe0ff */
[----:B------:R1:W-:Y:S01]  /*64a0*/  UTCHMMA gdesc[UR68], gdesc[UR72], tmem[UR8], tmem[UR70], idesc[UR71], !UPT ;  /* 0x00ff4648440075ea */ /* 0x0003e2000f800008 */
[----:B------:R-:W-:Y:S01]  /*64b0*/  UMOV UR30, 0x0 ;  /* 0x00000000001e7882 */ /* 0x000fe20000000000 */
[----:B------:R-:W-:Y:S01]  /*64c0*/  UMOV UR31, 0x4040910 ;  /* 0x04040910001f7882 */ /* 0x000fe20000000000 */
[----:B------:R-:W-:Y:S01]  /*64d0*/  UMOV UR76, 0x0 ;  /* 0x00000000004c7882 */ /* 0x000fe20000000000 */
[----:B------:R-:W-:Y:S01]  /*64e0*/  UMOV UR77, 0x4040910 ;  /* 0x04040910004d7882 */ /* 0x000fe20000000000 */
[----:B------:R-:W-:Y:S01]  /*64f0*/  UMOV UR62, 0x0 ;  /* 0x00000000003e7882 */ /* 0x000fe20000000000 */
[----:B------:R-:W-:Y:S01]  /*6500*/  UMOV UR63, 0x4040910 ;  /* 0x04040910003f7882 */ /* 0x000fe20000000000 */
[----:B------:R-:W-:Y:S01]  /*6510*/  UTCHMMA gdesc[UR74], gdesc[UR26], tmem[UR8], tmem[UR30], idesc[UR31], UPT ;  /* 0x00ff1e1a4a0075ea */ /* 0x000fe2000b800008 */
[----:B------:R-:W-:Y:S01]  /*6520*/  UMOV UR54, 0x0 ;  /* 0x0000000000367882 */ /* 0x000fe20000000000 */
[----:B------:R-:W-:Y:S01]  /*6530*/  UMOV UR55, 0x4040910 ;  /* 0x0404091000377882 */ /* 0x000fe20000000000 */
[----:B------:R-:W-:Y:S01]  /*6540*/  UIADD3.64 UR36, UPT, UPT, UR74, 0x202, URZ ;  /* 0x000002024a247897 */ /* 0x000fe2000fffe0ff */
[----:B------:R-:W-:Y:S01]  /*6550*/  UTCHMMA gdesc[UR18], gdesc[UR24], tmem[UR8], tmem[UR76], idesc[UR77], UPT ;  /* 0x00ff4c18120075ea */ /* 0x000fe2000b800008 */
[----:B-1----:R-:W-:Y:S01]  /*6560*/  UIADD3.64 UR68, UPT, UPT, UR26, 0x82, URZ ;  /* 0x000000821a447897 */ /* 0x002fe2000fffe0ff */
[----:B------:R-:W-:Y:S01]  /*6570*/  UTCHMMA gdesc[UR64], gdesc[UR66], tmem[UR8], tmem[UR62], idesc[UR63], UPT ;  /* 0x00ff3e42400075ea */ /* 0x000fe2000b800008 */
[----:B------:R-:W-:Y:S01]  /*6580*/  UIADD3.64 UR56, UPT, UPT, UR74, 0x204, URZ ;  /* 0x000002044a387897 */ /* 0x000fe2000fffe0ff */
[----:B------:R1:W-:Y:S01]  /*6590*/  UTCHMMA gdesc[UR60], gdesc[UR58], tmem[UR8], tmem[UR54], idesc[UR55], UPT ;  /* 0x00ff363a3c0075ea */ /* 0x0003e2000b800008 */
[----:B------:R-:W-:-:S02]  /*65a0*/  UIADD3.64 UR72, UPT, UPT, UR26, 0x84, URZ ;  /* 0x000000841a487897 */ /* 0x000fc4000fffe0ff */
[----:B------:R-:W-:Y:S02]  /*65b0*/  UIADD3.64 UR52, UPT, UPT, UR74, 0x3fe, URZ ;  /* 0x000003fe4a347897 */ /* 0x000fe4000fffe0ff */
[----:B------:R-:W-:Y:S01]  /*65c0*/  UIADD3.64 UR70, UPT, UPT, UR26, 0xfe, URZ ;  /* 0x000000fe1a467897 */ /* 0x000fe2000fffe0ff */
[----:B------:R-:W-:Y:S01]  /*65d0*/  UMOV UR42, 0x0 ;  /* 0x00000000002a7882 */ /* 0x000fe20000000000 */
[----:B------:R-:W-:Y:S01]  /*65e0*/  UMOV UR43, 0x4040910 ;  /* 0x04040910002b7882 */ /* 0x000fe20000000000 */
[----:B------:R-:W-:Y:S01]  /*65f0*/  UIADD3.64 UR48, UPT, UPT, UR74, 0x400, URZ ;  /* 0x000004004a307897 */ /* 0x000fe2000fffe0ff */
[----:B------:R2:W-:Y:S01]  /*6600*/  UTCHMMA gdesc[UR50], gdesc[UR46], tmem[UR8], tmem[UR42], idesc[UR43], UPT ;  /* 0x00ff2a2e320075ea */ /* 0x0005e2000b800008 */
[----:B-1----:R-:W-:Y:S02]  /*6610*/  UIADD3.64 UR54, UPT, UPT, UR26, 0x100, URZ ;  /* 0x000001001a367897 */ /* 0x002fe4000fffe0ff */
[----:B------:R-:W-:Y:S02]  /*6620*/  UIADD3.64 UR44, UPT, UPT, UR74, 0x402, URZ ;  /* 0x000004024a2c7897 */ /* 0x000fe4000fffe0ff */
[----:B------:R-:W-:-:S02]  /*6630*/  UIADD3.64 UR40, UPT, UPT, UR74, 0x404, URZ ;  /* 0x000004044a287897 */ /* 0x000fc4000fffe0ff */
[----:B------:R-:W-:Y:S02]  /*6640*/  UIADD3.64 UR34, UPT, UPT, UR74, 0x5fe, URZ ;  /* 0x000005fe4a227897 */ /* 0x000fe4000fffe0ff */
[----:B------:R-:W-:Y:S02]  /*6650*/  UIADD3.64 UR30, UPT, UPT, UR74, 0x600, URZ ;  /* 0x000006004a1e7897 */ /* 0x000fe4000fffe0ff */
[----:B------:R-:W-:Y:S02]  /*6660*/  UIADD3.64 UR24, UPT, UPT, UR74, 0x602, URZ ;  /* 0x000006024a187897 */ /* 0x000fe4000fffe0ff */
[----:B------:R-:W-:Y:S02]  /*6670*/  UIADD3.64 UR18, UPT, UPT, UR74, 0x604, URZ ;  /* 0x000006044a127897 */ /* 0x000fe4000fffe0ff */
[----:B------:R-:W-:Y:S02]  /*6680*/  UIADD3.64 UR76, UPT, UPT, UR26, 0x102, URZ ;  /* 0x000001021a4c7897 */ /* 0x000fe4000fffe0ff */
[----:B------:R-:W-:-:S02]  /*6690*/  UIADD3.64 UR74, UPT, UPT, UR26, 0x104, URZ ;  /* 0x000001041a4a7897 */ /* 0x000fc4000fffe0ff */
[----:B--2---:R-:W-:Y:S02]  /*66a0*/  UIADD3.64 UR46, UPT, UPT, UR26, 0x17e, URZ ;  /* 0x0000017e1a2e7897 */ /* 0x004fe4000fffe0ff */
[----:B------:R-:W-:Y:S01]  /*66b0*/  UIADD3.64 UR42, UPT, UPT, UR26, 0x180, URZ ;  /* 0x000001801a2a7897 */ /* 0x000fe2000fffe0ff */
[----:B------:R-:W-:Y:S01]  /*66c0*/  UMOV UR64, 0x0 ;  /* 0x0000000000407882 */ /* 0x000fe20000000000 */
[----:B------:R-:W-:Y:S01]  /*66d0*/  UMOV UR65, 0x4040910 ;  /* 0x0404091000417882 */ /* 0x000fe20000000000 */
[----:B------:R-:W-:Y:S01]  /*66e0*/  UMOV UR66, 0x0 ;  /* 0x0000000000427882 */ /* 0x000fe20000000000 */
[----:B------:R-:W-:Y:S01]  /*66f0*/  UMOV UR67, 0x4040910 ;  /* 0x0404091000437882 */ /* 0x000fe20000000000 */
[----:B------:R-:W-:Y:S01]  /*6700*/  UIADD3.64 UR62, UPT, UPT, UR26, 0x182, URZ ;  /* 0x000001821a3e7897 */ /* 0x000fe2000fffe0ff */
[----:B------:R1:W-:Y:S01]  /*6710*/  UTCHMMA gdesc[UR36], gdesc[UR68], tmem[UR8], tmem[UR64], idesc[UR65], UPT ;  /* 0x00ff4044240075ea */ /* 0x0003e2000b800008 */
[----:B------:R-:W-:Y:S01]  /*6720*/  UIADD3.64 UR26, UPT, UPT, UR26, 0x184, URZ ;  /* 0x000001841a1a7897 */ /* 0x000fe2000fffe0ff */
[----:B------:R1:W-:Y:S01]  /*6730*/  UTCHMMA gdesc[UR56], gdesc[UR72], tmem[UR8], tmem[UR66], idesc[UR67], UPT ;  /* 0x00ff4248380075ea */ /* 0x0003e2000b800008 */
[----:B------:R-:W-:Y:S01]  /*6740*/  UMOV UR60, 0x0 ;  /* 0x00000000003c7882 */ /* 0x000fe20000000000 */
[----:B------:R-:W-:Y:S01]  /*6750*/  UMOV UR61, 0x4040910 ;  /* 0x04040910003d7882 */ /* 0x000fe20000000000 */
[----:B------:R-:W-:Y:S01]  /*6760*/  UMOV UR58, 0x0 ;  /* 0x00000000003a7882 */ /* 0x000fe20000000000 */
[----:B------:R-:W-:Y:S01]  /*6770*/  UMOV UR59, 0x4040910 ;  /* 0x04040910003b7882 */ /* 0x000fe20000000000 */
[----:B------:R1:W-:Y:S01]  /*6780*/  UTCHMMA gdesc[UR52], gdesc[UR70], tmem[UR8], tmem[UR60], idesc[UR61], UPT ;  /* 0x00ff3c46340075ea */ /* 0x0003e2000b800008 */
[----:B------:R1:W-:Y:S01]  /*6790*/  UTCHMMA gdesc[UR48], gdesc[UR54], tmem[UR8], tmem[UR58], idesc[UR59], UPT ;  /* 0x00ff3a36300075ea */ /* 0x0003e2000b800008 */
[----:B------:R-:W-:Y:S01]  /*67a0*/  UMOV UR38, 0x0 ;  /* 0x0000000000267882 */ /* 0x000fe20000000000 */
[----:B------:R-:W-:Y:S01]  /*67b0*/  UMOV UR39, 0x4040910 ;  /* 0x0404091000277882 */ /* 0x000fe20000000000 */
[----:B------:R1:W-:Y:S01]  /*67c0*/  UTCHMMA gdesc[UR44], gdesc[UR76], tmem[UR8], tmem[UR64], idesc[UR65], UPT ;  /* 0x00ff404c2c0075ea */ /* 0x0003e2000b800008 */
[----:B------:R-:W-:Y:S01]  /*67d0*/  UMOV UR32, 0x0 ;  /* 0x0000000000207882 */ /* 0x000fe20000000000 */
[----:B------:R-:W-:Y:S01]  /*67e0*/  UMOV UR33, 0x4040910 ;  /* 0x0404091000217882 */ /* 0x000fe20000000000 */
[----:B------:R1:W-:Y:S01]  /*67f0*/  UTCHMMA gdesc[UR40], gdesc[UR74], tmem[UR8], tmem[UR66], idesc[UR67], UPT ;  /* 0x00ff424a280075ea */ /* 0x0003e2000b800008 */
[----:B------:R-:W-:Y:S01]  /*6800*/  UMOV UR28, 0x0 ;  /* 0x00000000001c7882 */ /* 0x000fe20000000000 */
[----:B------:R-:W-:Y:S01]  /*6810*/  UMOV UR29, 0x4040910 ;  /* 0x04040910001d7882 */ /* 0x000fe20000000000 */
[----:B------:R-:W-:Y:S01]  /*6820*/  UMOV UR15, URZ ;  /* 0x000000ff000f7c82 */ /* 0x000fe20008000000 */
[----:B------:R1:W-:Y:S01]  /*6830*/  UTCHMMA gdesc[UR34], gdesc[UR46], tmem[UR8], tmem[UR38], idesc[UR39], UPT ;  /* 0x00ff262e220075ea */ /* 0x0003e2000b800008 */
[----:B------:R-:W-:Y:S01]  /*6840*/  UMOV UR20, 0x0 ;  /* 0x0000000000147882 */ /* 0x000fe20000000000 */
[----:B------:R-:W-:Y:S01]  /*6850*/  UMOV UR21, 0x4040910 ;  /* 0x0404091000157882 */ /* 0x000fe20000000000 */
[----:B------:R1:W-:Y:S01]  /*6860*/  UTCHMMA gdesc[UR30], gdesc[UR42], tmem[UR8], tmem[UR32], idesc[UR33], UPT ;  /* 0x00ff202a1e0075ea */ /* 0x0003e2000b800008 */
[----:B------:R-:W-:Y:S01]  /*6870*/  UMOV UR12, UR14 ;  /* 0x0000000e000c7c82 */ /* 0x000fe20008000000 */
[----:B------:R1:W-:Y:S01]  /*6880*/  UTCHMMA gdesc[UR24], gdesc[UR62], tmem[UR8], tmem[UR28], idesc[UR29], UPT ;  /* 0x00ff1c3e180075ea */ /* 0x0003e2000b800008 */
[----:B------:R1:W-:Y:S01]  /*6890*/  UTCHMMA gdesc[UR18], gdesc[UR26], tmem[UR8], tmem[UR20], idesc[UR21], UPT ;  /* 0x00ff141a120075ea */ /* 0x0003e2000b800008 */
[----:B------:R1:W-:Y:S01]  /*68a0*/  UTCBAR [UR12], URZ ;  /* 0x000000ff0c0073e9 */ /* 0x0003e200080000ff */
[----:B------:R-:W-:Y:S01]  /*68b0*/  NOP ;  /* 0x0000000000007918 */ /* 0x000fe20000000000 */
.L_x_6:
[----:B------:R-:W2:Y:S01]  /*68c0*/  S2R R223, SR_TID.X ;  /* 0x0000000000df7919 */ /* 0x000ea20000002100 */
[----:B------:R-:W-:Y:S01]  /*68d0*/  VIADD R45, R124, 0xffffff00 ;  /* 0xffffff007c2d7836 */ /* 0x000fe20000000000 */
[----:B------:R-:W-:Y:S01]  /*68e0*/  ISETP.GT.AND P3, PT, R252, 0x17f, PT ;  /* 0x0000017ffc00780c */ /* 0x000fe20003f64270 */
[----:B------:R-:W-:Y:S01]  /*68f0*/  USHF.R.S32.HI UR15, URZ, 0x1f, UR4 ;  /* 0x0000001fff0f7899 */ /* 0x000fe20008011404 */
[----:B------:R-:W-:Y:S01]  /*6900*/  BAR.SYNC.DEFER_BLOCKING 0x0 ;  /* 0x0000000000007b1d */ /* 0x000fe20000010000 */
[----:B------:R-:W-:Y:S01]  /*6910*/  IADD3 R188, P5, PT, R188, UR10, RZ ;  /* 0x0000000abcbc7c10 */ /* 0x000fe2000ffbe0ff */
[----:B-1----:R-:W-:Y:S01]  /*6920*/  USHF.L.U32 UR12, UR4, 0x2, URZ ;  /* 0x00000002040c7899 */ /* 0x002fe200080006ff */
[-C--:B------:R-:W-:Y:S01]  /*6930*/  ISETP.GE.AND P2, PT, R2, R45.reuse, PT ;  /* 0x0000002d0200720c */ /* 0x080fe20003f46270 */
[----:B------:R-:W-:Y:S01]  /*6940*/  USHF.L.U64.HI UR13, UR4, 0x2, UR15 ;  /* 0x00000002040d7899 */ /* 0x000fe2000801020f */
[----:B------:R-:W-:Y:S01]  /*6950*/  IADD3.X R189, PT, PT, R189, UR11, RZ, P5, !PT ;  /* 0x0000000bbdbd7c10 */ /* 0x000fe2000affe4ff */
[----:B------:R-:W-:Y:S01]  /*6960*/  UMOV UR21, URZ ;  /* 0x000000ff00157c82 */ /* 0x000fe20008000000 */
[----:B------:R-:W-:Y:S01]  /*6970*/  SEL R125, RZ, 0x4, P2 ;  /* 0x00000004ff7d7807 */ /* 0x000fe20001000000 */
[----:B------:R-:W1:Y:S01]  /*6980*/  S2R R230, SR_TID.X ;  /* 0x0000000000e67919 */ /* 0x000e620000002100 */
[----:B------:R-:W-:-:S02]  /*6990*/  ISETP.GE.AND P5, PT, R218, R45, PT ;  /* 0x0000002dda00720c */ /* 0x000fc40003fa6270 */
[----:B------:R-:W-:Y:S02]  /*69a0*/  SEL R125, R125, RZ, P3 ;  /* 0x000000ff7d7d7207 */ /* 0x000fe40001800000 */
[----:B------:R-:W-:Y:S02]  /*69b0*/  IADD3 R158, P6, PT, R158, UR10, RZ ;  /* 0x0000000a9e9e7c10 */ /* 0x000fe4000ffde0ff */
[----:B------:R-:W-:Y:S02]  /*69c0*/  ISETP.NE.U32.AND P2, PT, R125, RZ, PT ;  /* 0x000000ff7d00720c */ /* 0x000fe40003f45070 */
[----:B------:R-:W-:Y:S02]  /*69d0*/  IADD3.X R159, PT, PT, R159, UR11, RZ, P6, !PT ;  /* 0x0000000b9f9f7c10 */ /* 0x000fe4000b7fe4ff */
[----:B------:R-:W-:Y:S02]  /*69e0*/  IADD3 R156, P6, PT, R156, UR10, RZ ;  /* 0x0000000a9c9c7c10 */ /* 0x000fe4000ffde0ff */
[----:B------:R-:W-:-:S02]  /*69f0*/  LOP3.LUT R232, R2, 0x42, RZ, 0xfc, !PT ;  /* 0x0000004202e87812 */ /* 0x000fc400078efcff */
[----:B------:R-:W-:Y:S02]  /*6a00*/  IADD3.X R157, PT, PT, R157, UR11, RZ, P6, !PT ;  /* 0x0000000b9d9d7c10 */ /* 0x000fe4000b7fe4ff */
[----:B------:R-:W-:Y:S02]  /*6a10*/  IADD3 R126, P6, PT, R126, UR10, RZ ;  /* 0x0000000a7e7e7c10 */ /* 0x000fe4000ffde0ff */
[----:B------:R-:W-:Y:S01]  /*6a20*/  LOP3.LUT R227, R2, 0x26, RZ, 0xfc, !PT ;  /* 0x0000002602e37812 */ /* 0x000fe200078efcff */
[----:B------:R-:W-:Y:S01]  /*6a30*/  @!PT LDS RZ, [RZ] ;  /* 0x00000000fffff984 */ /* 0x000fe20000000800 */
[----:B------:R-:W-:Y:S01]  /*6a40*/  @!PT LDS RZ, [RZ] ;  /* 0x00000000fffff984 */ /* 0x000fe20000000800 */
[----:B------:R-:W-:Y:S01]  /*6a50*/  @!PT LDS RZ, [RZ] ;  /* 0x00000000fffff984 */ /* 0x000fe20000000800 */
[----:B------:R-:W-:Y:S01]  /*6a60*/  LDGSTS.E [R215+0x10000], desc[UR22][R204.64], P2 ;  /* 0x10000000ccd77fae */ /* 0x000fe200091a1016 */
[----:B--2---:R-:W-:Y:S02]  /*6a70*/  LOP3.LUT R223, R223, 0x7f, RZ, 0xc0, !PT ;  /* 0x0000007fdfdf7812 */ /* 0x004fe400078ec0ff */
[----:B------:R-:W-:Y:S02]  /*6a80*/  IADD3.X R127, PT, PT, R127, UR11, RZ, P6, !PT ;  /* 0x0000000b7f7f7c10 */ /* 0x000fe4000b7fe4ff */
[----:B------:R-:W-:-:S02]  /*6a90*/  ISETP.GE.AND P2, PT, R223, R45, PT ;  /* 0x0000002ddf00720c */ /* 0x000fc40003f46270 */
[----:B------:R-:W-:Y:S02]  /*6aa0*/  LOP3.LUT R223, R2, 0x2, RZ, 0xfc, !PT ;  /* 0x0000000202df7812 */ /* 0x000fe400078efcff */
[----:B------:R-:W-:Y:S02]  /*6ab0*/  SEL R125, RZ, 0x4, P2 ;  /* 0x00000004ff7d7807 */ /* 0x000fe40001000000 */
[----:B------:R-:W-:Y:S02]  /*6ac0*/  ISETP.GE.AND P4, PT, R223, R45, PT ;  /* 0x0000002ddf00720c */ /* 0x000fe40003f86270 */
[----:B------:R-:W-:Y:S02]  /*6ad0*/  SEL R125, R125, RZ, P3 ;  /* 0x000000ff7d7d7207 */ /* 0x000fe40001800000 */
[----:B------:R-:W-:Y:S02]  /*6ae0*/  IADD3 R122, P6, PT, R122, UR10, RZ ;  /* 0x0000000a7a7a7c10 */ /* 0x000fe4000ffde0ff */
[----:B------:R-:W-:-:S02]  /*6af0*/  ISETP.NE.U32.AND P2, PT, R125, RZ, PT ;  /* 0x000000ff7d00720c */ /* 0x000fc40003f45070 */
[----:B------:R-:W-:Y:S02]  /*6b00*/  SEL R125, RZ, 0x4, P4 ;  /* 0x00000004ff7d7807 */ /* 0x000fe40002000000 */
[----:B------:R-:W-:Y:S02]  /*6b10*/  IADD3.X R123, PT, PT, R123, UR11, RZ, P6, !PT ;  /* 0x0000000b7b7b7c10 */ /* 0x000fe4000b7fe4ff */
[----:B------:R-:W-:Y:S02]  /*6b20*/  SEL R125, R125, RZ, P3 ;  /* 0x000000ff7d7d7207 */ /* 0x000fe40001800000 */
[----:B------:R-:W-:Y:S02]  /*6b30*/  IADD3 R92, P6, PT, R92, UR10, RZ ;  /* 0x0000000a5c5c7c10 */ /* 0x000fe4000ffde0ff */
[----:B------:R-:W-:Y:S02]  /*6b40*/  ISETP.NE.U32.AND P4, PT, R125, RZ, PT ;  /* 0x000000ff7d00720c */ /* 0x000fe40003f85070 */
[----:B------:R-:W-:-:S02]  /*6b50*/  SEL R125, RZ, 0x4, P5 ;  /* 0x00000004ff7d7807 */ /* 0x000fc40002800000 */
[----:B------:R-:W-:Y:S02]  /*6b60*/  IADD3.X R93, PT, PT, R93, UR11, RZ, P6, !PT ;  /* 0x0000000b5d5d7c10 */ /* 0x000fe4000b7fe4ff */
[----:B------:R-:W-:Y:S02]  /*6b70*/  SEL R125, R125, RZ, P3 ;  /* 0x000000ff7d7d7207 */ /* 0x000fe40001800000 */
[----:B------:R-:W-:Y:S02]  /*6b80*/  IADD3 R90, P6, PT, R90, UR10, RZ ;  /* 0x0000000a5a5a7c10 */ /* 0x000fe4000ffde0ff */
[----:B------:R-:W-:Y:S02]  /*6b90*/  LOP3.LUT R223, R2, 0x4, RZ, 0xfc, !PT ;  /* 0x0000000402df7812 */ /* 0x000fe400078efcff */
[----:B------:R-:W-:Y:S01]  /*6ba0*/  IADD3.X R91, PT, PT, R91, UR11, RZ, P6, !PT ;  /* 0x0000000b5b5b7c10 */ /* 0x000fe2000b7fe4ff */
[----:B------:R2:W-:Y:S01]  /*6bb0*/  LDGSTS.E [R215+0x10008], desc[UR22][R188.64], P4 ;  /* 0x10008000bcd77fae */ /* 0x0005e2000a1a1016 */
[----:B------:R-:W-:-:S02]  /*6bc0*/  ISETP.GE.AND P4, PT, R220, R45, PT ;  /* 0x0000002ddc00720c */ /* 0x000fc40003f86270 */
[C---:B------:R-:W-:Y:S02]  /*6bd0*/  LOP3.LUT R233, R2.reuse, 0x44, RZ, 0xfc, !PT ;  /* 0x0000004402e97812 */ /* 0x040fe400078efcff */
[C---:B------:R-:W-:Y:S02]  /*6be0*/  LOP3.LUT R234, R2.reuse, 0x46, RZ, 0xfc, !PT ;  /* 0x0000004602ea7812 */ /* 0x040fe400078efcff */
[C---:B------:R-:W-:Y:S02]  /*6bf0*/  LOP3.LUT R225, R2.reuse, 0x8, RZ, 0xfc, !PT ;  /* 0x0000000802e17812 */ /* 0x040fe400078efcff */
[C---:B------:R-:W-:Y:S02]  /*6c00*/  LOP3.LUT R224, R2.reuse, 0xa, RZ, 0xfc, !PT ;  /* 0x0000000a02e07812 */ /* 0x040fe400078efcff */
[----:B------:R-:W-:Y:S01]  /*6c10*/  LOP3.LUT R228, R2, 0x28, RZ, 0xfc, !PT ;  /* 0x0000002802e47812 */ /* 0x000fe200078efcff */
[----:B--2---:R-:W2:Y:S01]  /*6c20*/  S2R R189, SR_TID.X ;  /* 0x0000000000bd7919 */ /* 0x004ea20000002100 */
[----:B------:R-:W-:-:S02]  /*6c30*/  SEL R188, RZ, 0x4, P4 ;  /* 0x00000004ffbc7807 */ /* 0x000fc40002000000 */
[----:B------:R-:W-:Y:S02]  /*6c40*/  ISETP.NE.U32.AND P4, PT, R125, RZ, PT ;  /* 0x000000ff7d00720c */ /* 0x000fe40003f85070 */
[----:B------:R-:W-:Y:S02]  /*6c50*/  SEL R188, R188, RZ, P3 ;  /* 0x000000ffbcbc7207 */ /* 0x000fe40001800000 */
[----:B------:R-:W-:Y:S02]  /*6c60*/  LOP3.LUT R235, R2, 0x48, RZ, 0xfc, !PT ;  /* 0x0000004802eb7812 */ /* 0x000fe400078efcff */
[----:B------:R-:W-:Y:S02]  /*6c70*/  ISETP.NE.U32.AND P5, PT, R188, RZ, PT ;  /* 0x000000ffbc00720c */ /* 0x000fe40003fa5070 */
[C---:B------:R-:W-:Y:S02]  /*6c80*/  LOP3.LUT R188, R2.reuse, 0x60, RZ, 0xfc, !PT ;  /* 0x0000006002bc7812 */ /* 0x040fe400078efcff */
[----:B------:R-:W-:-:S02]  /*6c90*/  LOP3.LUT R236, R2, 0x4a, RZ, 0xfc, !PT ;  /* 0x0000004a02ec7812 */ /* 0x000fc400078efcff */
[C---:B------:R-:W-:Y:S02]  /*6ca0*/  LOP3.LUT R229, R2.reuse, 0x2c, RZ, 0xfc, !PT ;  /* 0x0000002c02e57812 */ /* 0x040fe400078efcff */
[----:B------:R-:W-:Y:S02]  /*6cb0*/  LOP3.LUT R237, R2, 0x4c, RZ, 0xfc, !PT ;  /* 0x0000004c02ed7812 */ /* 0x000fe400078efcff */
[----:B-1----:R-:W-:Y:S02]  /*6cc0*/  LEA.HI R230, R230, 0x4e, RZ, 0x1a ;  /* 0x0000004ee6e67811 */ /* 0x002fe400078fd0ff */
[----:B------:R-:W-:Y:S01]  /*6cd0*/  LOP3.LUT R231, R2, 0x10, RZ, 0xfc, !PT ;  /* 0x0000001002e77812 */ /* 0x000fe200078efcff */
[----:B------:R1:W-:Y:S01]  /*6ce0*/  LDGSTS.E [R215+0x12000], desc[UR22][R158.64], P5 ;  /* 0x120000009ed77fae */ /* 0x0003e2000a9a1016 */
[-C--:B------:R-:W-:Y:S02]  /*6cf0*/  ISETP.GE.AND P5, PT, R232, R45.reuse, PT ;  /* 0x0000002de800720c */ /* 0x080fe40003fa6270 */
[----:B------:R-:W-:Y:S01]  /*6d00*/  LOP3.LUT R238, R2, 0x50, RZ, 0xfc, !PT ;  /* 0x0000005002ee7812 */ /* 0x000fe200078efcff */
[----:B------:R3:W-:Y:S01]  /*6d10*/  LDGSTS.E [R215+0x12008], desc[UR22][R156.64], P4 ;  /* 0x120080009cd77fae */ /* 0x0007e2000a1a1016 */
[----:B------:R-:W-:-:S02]  /*6d20*/  ISETP.GE.AND P4, PT, R212, R45, PT ;  /* 0x0000002dd400720c */ /* 0x000fc40003f86270 */
[----:B------:R-:W-:Y:S02]  /*6d30*/  SEL R125, RZ, 0x4, P5 ;  /* 0x00000004ff7d7807 */ /* 0x000fe40002800000 */
[C---:B------:R-:W-:Y:S02]  /*6d40*/  LOP3.LUT R239, R2.reuse, 0x52, RZ, 0xfc, !PT ;  /* 0x0000005202ef7812 */ /* 0x040fe400078efcff */
[----:B------:R-:W-:Y:S01]  /*6d50*/  SEL R125, R125, RZ, P3 ;  /* 0x000000ff7d7d7207 */ /* 0x000fe20001800000 */
[----:B-1----:R-:W1:Y:S01]  /*6d60*/  S2R R159, SR_TID.X ;  /* 0x00000000009f7919 */ /* 0x002e620000002100 */
[C---:B------:R-:W-:Y:S02]  /*6d70*/  LOP3.LUT R250, R2.reuse, 0x56, RZ, 0xfc, !PT ;  /* 0x0000005602fa7812 */ /* 0x040fe400078efcff */
[----:B------:R-:W-:Y:S01]  /*6d80*/  LOP3.LUT R205, R2, 0x58, RZ, 0xfc, !PT ;  /* 0x0000005802cd7812 */ /* 0x000fe200078efcff */
[----:B------:R-:W4:Y:S01]  /*6d90*/  S2R R158, SR_TID.X ;  /* 0x00000000009e7919 */ /* 0x000f220000002100 */
[----:B---3--:R-:W-:-:S02]  /*6da0*/  SEL R156, RZ, 0x4, P4 ;  /* 0x00000004ff9c7807 */ /* 0x008fc40002000000 */
[----:B------:R-:W-:Y:S02]  /*6db0*/  ISETP.NE.U32.AND P4, PT, R125, RZ, PT ;  /* 0x000000ff7d00720c */ /* 0x000fe40003f85070 */
[----:B------:R-:W-:Y:S02]  /*6dc0*/  SEL R156, R156, RZ, P3 ;  /* 0x000000ff9c9c7207 */ /* 0x000fe40001800000 */
[----:B------:R-:W-:Y:S02]  /*6dd0*/  LOP3.LUT R125, R2, 0x76, RZ, 0xfc, !PT ;  /* 0x00000076027d7812 */ /* 0x000fe400078efcff */
[----:B------:R-:W-:Y:S02]  /*6de0*/  ISETP.NE.U32.AND P5, PT, R156, RZ, PT ;  /* 0x000000ff9c00720c */ /* 0x000fe40003fa5070 */
[----:B------:R-:W-:Y:S02]  /*6df0*/  LOP3.LUT R204, R2, 0x5a, RZ, 0xfc, !PT ;  /* 0x0000005a02cc7812 */ /* 0x000fe400078efcff */
[----:B--2---:R-:W-:-:S09]  /*6e00*/  LEA.HI R189, R189, 0x3e, RZ, 0x1a ;  /* 0x0000003ebdbd7811 */ /* 0x004fd200078fd0ff */
[----:B------:R2:W-:Y:S04]  /*6e10*/  LDGSTS.E [R215+0x14000], desc[UR22][R126.64], P5 ;  /* 0x140000007ed77fae */ /* 0x0005e8000a9a1016 */
[----:B------:R3:W-:Y:S01]  /*6e20*/  LDGSTS.E [R215+0x14008], desc[UR22][R122.64], P4 ;  /* 0x140080007ad77fae */ /* 0x0007e2000a1a1016 */
[----:B------:R-:W-:Y:S02]  /*6e30*/  ISETP.GE.AND P4, PT, R188, R45, PT ;  /* 0x0000002dbc00720c */ /* 0x000fe40003f86270 */
[----:B-1----:R-:W-:Y:S02]  /*6e40*/  LEA.HI R226, R159, 0x2e, RZ, 0x1a ;  /* 0x0000002e9fe27811 */ /* 0x002fe400078fd0ff */
[----:B----4-:R-:W-:Y:S02]  /*6e50*/  LEA.HI R158, R158, 0x5e, RZ, 0x1a ;  /* 0x0000005e9e9e7811 */ /* 0x010fe400078fd0ff */
[----:B--2---:R-:W-:-:S02]  /*6e60*/  LOP3.LUT R127, R2, 0x62, RZ, 0xfc, !PT ;  /* 0x00000062027f7812 */ /* 0x004fc400078efcff */
[----:B------:R-:W-:Y:S02]  /*6e70*/  LOP3.LUT R126, R2, 0x64, RZ, 0xfc, !PT ;  /* 0x00000064027e7812 */ /* 0x000fe400078efcff */
[----:B------:R-:W-:Y:S02]  /*6e80*/  ISETP.GE.AND P5, PT, R127, R45, PT ;  /* 0x0000002d7f00720c */ /* 0x000fe40003fa6270 */
[----:B---3--:R-:W-:Y:S02]  /*6e90*/  SEL R123, RZ, 0x4, P4 ;  /* 0x00000004ff7b7807 */ /* 0x008fe40002000000 */
[----:B------:R-:W-:Y:S02]  /*6ea0*/  SEL R122, RZ, 0x4, P5 ;  /* 0x00000004ff7a7807 */ /* 0x000fe40002800000 */
[----:B------:R-:W-:Y:S02]  /*6eb0*/  SEL R123, R123, RZ, P3 ;  /* 0x000000ff7b7b7207 */ /* 0x000fe40001800000 */
[----:B------:R-:W-:-:S02]  /*6ec0*/  SEL R122, R122, RZ, P3 ;  /* 0x000000ff7a7a7207 */ /* 0x000fc40001800000 */
[----:B------:R-:W-:Y:S02]  /*6ed0*/  ISETP.NE.U32.AND P5, PT, R123, RZ, PT ;  /* 0x000000ff7b00720c */ /* 0x000fe40003fa5070 */
[----:B------:R-:W-:Y:S02]  /*6ee0*/  ISETP.NE.U32.AND P4, PT, R122, RZ, PT ;  /* 0x000000ff7a00720c */ /* 0x000fe40003f85070 */
[----:B------:R-:W-:-:S09]  /*6ef0*/  LOP3.LUT R123, R2, 0x66, RZ, 0xfc, !PT ;  /* 0x00000066027b7812 */ /* 0x000fd200078efcff */
[----:B------:R1:W-:Y:S04]  /*6f00*/  LDGSTS.E [R215+0x16000], desc[UR22][R92.64], P5 ;  /* 0x160000005cd77fae */ /* 0x0003e8000a9a1016 */
[----:B------:R2:W-:Y:S01]  /*6f10*/  LDGSTS.E [R215+0x16008], desc[UR22][R90.64], P4 ;  /* 0x160080005ad77fae */ /* 0x0005e2000a1a1016 */
[----:B------:R-:W-:Y:S02]  /*6f20*/  ISETP.GE.AND P4, PT, R223, R45, PT ;  /* 0x0000002ddf00720c */ /* 0x000fe40003f86270 */
[----:B------:R-:W-:-:S04]  /*6f30*/  LOP3.LUT R223, R2, 0x6, RZ, 0xfc, !PT ;  /* 0x0000000602df7812 */ /* 0x000fc800078efcff */
[----:B------:R-:W-:Y:S02]  /*6f40*/  ISETP.GE.AND P5, PT, R223, R45, PT ;  /* 0x0000002ddf00720c */ /* 0x000fe40003fa6270 */
[----:B------:R-:W-:Y:S02]  /*6f50*/  LOP3.LUT R223, R2, 0x24, RZ, 0xfc, !PT ;  /* 0x0000002402df7812 */ /* 0x000fe400078efcff */
[----:B-1----:R-:W-:Y:S02]  /*6f60*/  SEL R92, RZ, 0x4, P5 ;  /* 0x00000004ff5c7807 */ /* 0x002fe40002800000 */
[----:B--2---:R-:W-:Y:S02]  /*6f70*/  SEL R90, RZ, 0x4, P4 ;  /* 0x00000004ff5a7807 */ /* 0x004fe40002000000 */
[----:B------:R-:W-:Y:S02]  /*6f80*/  SEL R92, R92, RZ, P3 ;  /* 0x000000ff5c5c7207 */ /* 0x000fe40001800000 */
[----:B------:R-:W-:-:S02]  /*6f90*/  SEL R90, R90, RZ, P3 ;  /* 0x000000ff5a5a7207 */ /* 0x000fc40001800000 */
[----:B------:R-:W-:Y:S02]  /*6fa0*/  ISETP.NE.U32.AND P5, PT, R92, RZ, PT ;  /* 0x000000ff5c00720c */ /* 0x000fe40003fa5070 */
[----:B------:R-:W-:Y:S02]  /*6fb0*/  ISETP.NE.U32.AND P4, PT, R90, RZ, PT ;  /* 0x000000ff5a00720c */ /* 0x000fe40003f85070 */
[----:B------:R-:W-:Y:S02]  /*6fc0*/  IADD3 R90, P6, PT, R186, UR10, RZ ;  /* 0x0000000aba5a7c10 */ /* 0x000fe4000ffde0ff */
[C---:B------:R-:W-:Y:S02]  /*6fd0*/  LOP3.LUT R215, R2.reuse, 0x68, RZ, 0xfc, !PT ;  /* 0x0000006802d77812 */ /* 0x040fe400078efcff */
[----:B------:R-:W-:Y:S02]  /*6fe0*/  IADD3.X R91, PT, PT, R187, UR11, RZ, P6, !PT ;  /* 0x0000000bbb5b7c10 */ /* 0x000fe4000b7fe4ff */
[----:B------:R-:W-:-:S02]  /*6ff0*/  LOP3.LUT R187, R2, 0x6a, RZ, 0xfc, !PT ;  /* 0x0000006a02bb7812 */ /* 0x000fc400078efcff */
[----:B------:R-:W-:-:S03]  /*7000*/  LOP3.LUT R186, R2, 0x6c, RZ, 0xfc, !PT ;  /* 0x0000006c02ba7812 */ /* 0x000fc600078efcff */
[----:B------:R1:W-:Y:S02]  /*7010*/  LDGSTS.E [R20+0x10000], desc[UR22][R90.64], P4 ;  /* 0x100000005a147fae */ /* 0x0003e4000a1a1016 */
[----:B-1----:R-:W-:Y:S02]  /*7020*/  IADD3 R90, P4, PT, R184, UR10, RZ ;  /* 0x0000000ab85a7c10 */ /* 0x002fe4000ff9e0ff */
[C---:B------:R-:W-:Y:S02]  /*7030*/  LOP3.LUT R184, R2.reuse, 0x72, RZ, 0xfc, !PT ;  /* 0x0000007202b87812 */ /* 0x040fe400078efcff */
[----:B------:R-:W-:Y:S02]  /*7040*/  IADD3.X R91, PT, PT, R185, UR11, RZ, P4, !PT ;  /* 0x0000000bb95b7c10 */ /* 0x000fe4000a7fe4ff */
[----:B------:R-:W-:Y:S02]  /*7050*/  ISETP.GE.AND P4, PT, R223, R45, PT ;  /* 0x0000002ddf00720c */ /* 0x000fe40003f86270 */
[----:B------:R-:W-:Y:S01]  /*7060*/  LOP3.LUT R185, R2, 0x70, RZ, 0xfc, !PT ;  /* 0x0000007002b97812 */ /* 0x000fe200078efcff */
[----:B------:R1:W-:Y:S02]  /*7070*/  LDGSTS.E [R20+0x10008], desc[UR22][R90.64], P5 ;  /* 0x100080005a147fae */ /* 0x0003e4000a9a1016 */
[----:B-1----:R-:W-:-:S02]  /*7080*/  SEL R90, RZ, 0x4, P4 ;  /* 0x00000004ff5a7807 */ /* 0x002fc40002000000 */
[----:B------:R-:W-:Y:S02]  /*7090*/  ISETP.GE.AND P4, PT, R227, R45, PT ;  /* 0x0000002de300720c */ /* 0x000fe40003f86270 */
[----:B------:R-:W-:Y:S02]  /*70a0*/  SEL R90, R90, RZ, P3 ;  /* 0x000000ff5a5a7207 */ /* 0x000fe40001800000 */
[----:B------:R-:W-:Y:S02]  /*70b0*/  SEL R93, RZ, 0x4, P4 ;  /* 0x00000004ff5d7807 */ /* 0x000fe40002000000 */
[----:B------:R-:W-:Y:S02]  /*70c0*/  IADD3 R92, P4, PT, R152, UR10, RZ ;  /* 0x0000000a985c7c10 */ /* 0x000fe4000ff9e0ff */
[----:B------:R-:W-:Y:S02]  /*70d0*/  ISETP.NE.U32.AND P5, PT, R90, RZ, PT ;  /* 0x000000ff5a00720c */ /* 0x000fe40003fa5070 */
[----:B------:R-:W-:-:S02]  /*70e0*/  SEL R122, R93, RZ, P3 ;  /* 0x000000ff5d7a7207 */ /* 0x000fc40001800000 */
[----:B------:R-:W-:Y:S02]  /*70f0*/  IADD3 R90, P6, PT, R154, UR10, RZ ;  /* 0x0000000a9a5a7c10 */ /* 0x000fe4000ffde0ff */
[----:B------:R-:W-:Y:S02]  /*7100*/  IADD3.X R93, PT, PT, R153, UR11, RZ, P4, !PT ;  /* 0x0000000b995d7c10 */ /* 0x000fe4000a7fe4ff */
[----:B------:R-:W-:Y:S02]  /*7110*/  ISETP.NE.U32.AND P4, PT, R122, RZ, PT ;  /* 0x000000ff7a00720c */ /* 0x000fe40003f85070 */
[----:B------:R-:W-:Y:S02]  /*7120*/  IADD3.X R91, PT, PT, R155, UR11, RZ, P6, !PT ;  /* 0x0000000b9b5b7c10 */ /* 0x000fe4000b7fe4ff */
[----:B------:R-:W-:-:S03]  /*7130*/  ISETP.GE.AND P6, PT, R233, R45, PT ;  /* 0x0000002de900720c */ /* 0x000fc60003fc6270 */
[----:B------:R1:W-:Y:S01]  /*7140*/  LDGSTS.E [R20+0x12000], desc[UR22][R90.64], P5 ;  /* 0x120000005a147fae */ /* 0x0003e2000a9a1016 */
[----:B------:R-:W-:Y:S02]  /*7150*/  SEL R122, RZ, 0x4, P6 ;  /* 0x00000004ff7a7807 */ /* 0x000fe40003000000 */
[-C--:B------:R-:W-:Y:S02]  /*7160*/  ISETP.GE.AND P6, PT, R234, R45.reuse, PT ;  /* 0x0000002dea00720c */ /* 0x080fe40003fc6270 */
[----:B------:R-:W-:Y:S01]  /*7170*/  SEL R122, R122, RZ, P3 ;  /* 0x000000ff7a7a7207 */ /* 0x000fe20001800000 */
[----:B------:R2:W-:Y:S01]  /*7180*/  LDGSTS.E [R20+0x12008], desc[UR22][R92.64], P4 ;  /* 0x120080005c147fae */ /* 0x0005e2000a1a1016 */
[----:B------:R-:W-:Y:S02]  /*7190*/  ISETP.GE.AND P4, PT, R126, R45, PT ;  /* 0x0000002d7e00720c */ /* 0x000fe40003f86270 */
[----:B-1----:R-:W-:Y:S02]  /*71a0*/  IADD3 R90, P5, PT, R120, UR10, RZ ;  /* 0x0000000a785a7c10 */ /* 0x002fe4000ffbe0ff */
[----:B------:R-:W-:-:S02]  /*71b0*/  SEL R120, RZ, 0x4, P6 ;  /* 0x00000004ff787807 */ /* 0x000fc40003000000 */
[----:B------:R-:W-:Y:S02]  /*71c0*/  IADD3.X R91, PT, PT, R121, UR11, RZ, P5, !PT ;  /* 0x0000000b795b7c10 */ /* 0x000fe4000affe4ff */
[----:B--2---:R-:W-:Y:S02]  /*71d0*/  IADD3 R92, P6, PT, R118, UR10, RZ ;  /* 0x0000000a765c7c10 */ /* 0x004fe4000ffde0ff */
[----:B------:R-:W-:Y:S02]  /*71e0*/  SEL R120, R120, RZ, P3 ;  /* 0x000000ff78787207 */ /* 0x000fe40001800000 */
[----:B------:R-:W-:Y:S02]  /*71f0*/  ISETP.NE.U32.AND P5, PT, R122, RZ, PT ;  /* 0x000000ff7a00720c */ /* 0x000fe40003fa5070 */
[----:B------:R-:W-:Y:S02]  /*7200*/  IADD3.X R93, PT, PT, R119, UR11, RZ, P6, !PT ;  /* 0x0000000b775d7c10 */ /* 0x000fe4000b7fe4ff */
[----:B------:R-:W-:-:S02]  /*7210*/  ISETP.NE.U32.AND P6, PT, R120, RZ, PT ;  /* 0x000000ff7800720c */ /* 0x000fc40003fc5070 */
[----:B------:R-:W-:Y:S02]  /*7220*/  SEL R118, RZ, 0x4, P4 ;  /* 0x00000004ff767807 */ /* 0x000fe40002000000 */
[----:B------:R-:W-:Y:S02]  /*7230*/  ISETP.GE.AND P4, PT, R123, R45, PT ;  /* 0x0000002d7b00720c */ /* 0x000fe40003f86270 */
[----:B------:R-:W-:Y:S02]  /*7240*/  SEL R118, R118, RZ, P3 ;  /* 0x000000ff76767207 */ /* 0x000fe40001800000 */
[----:B------:R-:W-:Y:S01]  /*7250*/  SEL R119, RZ, 0x4, P4 ;  /* 0x00000004ff777807 */ /* 0x000fe20002000000 */
[----:B------:R1:W-:Y:S01]  /*7260*/  LDGSTS.E [R20+0x14000], desc[UR22][R90.64], P5 ;  /* 0x140000005a147fae */ /* 0x0003e2000a9a1016 */
[----:B------:R-:W-:Y:S02]  /*7270*/  IADD3 R88, P5, PT, R88, UR10, RZ ;  /* 0x0000000a58587c10 */ /* 0x000fe4000ffbe0ff */
[----:B------:R-:W-:Y:S01]  /*7280*/  ISETP.NE.U32.AND P4, PT, R118, RZ, PT ;  /* 0x000000ff7600720c */ /* 0x000fe20003f85070 */
[----:B------:R-:W-:Y:S01]  /*7290*/  LDGSTS.E [R20+0x14008], desc[UR22][R92.64], P6 ;  /* 0x140080005c147fae */ /* 0x000fe2000b1a1016 */
[----:B------:R-:W-:-:S02]  /*72a0*/  IADD3 R86, P6, PT, R86, UR10, RZ ;  /* 0x0000000a56567c10 */ /* 0x000fc4000ffde0ff */
[----:B------:R-:W-:Y:S02]  /*72b0*/  IADD3.X R89, PT, PT, R89, UR11, RZ, P5, !PT ;  /* 0x0000000b59597c10 */ /* 0x000fe4000affe4ff */
[----:B------:R-:W-:Y:S02]  /*72c0*/  IADD3.X R87, PT, PT, R87, UR11, RZ, P6, !PT ;  /* 0x0000000b57577c10 */ /* 0x000fe4000b7fe4ff */
[----:B------:R-:W-:Y:S02]  /*72d0*/  ISETP.GE.AND P6, PT, R225, R45, PT ;  /* 0x0000002de100720c */ /* 0x000fe40003fc6270 */
[----:B-1----:R-:W-:Y:S02]  /*72e0*/  SEL R90, R119, RZ, P3 ;  /* 0x000000ff775a7207 */ /* 0x002fe40001800000 */
[----:B------:R-:W-:Y:S01]  /*72f0*/  LOP3.LUT R225, R2, 0x2a, RZ, 0xfc, !PT ;  /* 0x0000002a02e17812 */ /* 0x000fe200078efcff */
[----:B------:R1:W-:Y:S01]  /*7300*/  LDGSTS.E [R20+0x16000], desc[UR22][R88.64], P4 ;  /* 0x1600000058147fae */ /* 0x0003e2000a1a1016 */
[----:B------:R-:W-:-:S02]  /*7310*/  ISETP.NE.U32.AND P5, PT, R90, RZ, PT ;  /* 0x000000ff5a00720c */ /* 0x000fc40003fa5070 */
[----:B------:R-:W-:Y:S02]  /*7320*/  SEL R90, RZ, 0x4, P6 ;  /* 0x00000004ff5a7807 */ /* 0x000fe40003000000 */
[----:B------:R-:W-:Y:S02]  /*7330*/  ISETP.GE.AND P4, PT, R224, R45, PT ;  /* 0x0000002de000720c */ /* 0x000fe40003f86270 */
[C---:B------:R-:W-:Y:S02]  /*7340*/  LOP3.LUT R224, R2.reuse, 0xc, RZ, 0xfc, !PT ;  /* 0x0000000c02e07812 */ /* 0x040fe400078efcff */
[C---:B------:R-:W-:Y:S02]  /*7350*/  LOP3.LUT R121, R2.reuse, 0x74, RZ, 0xfc, !PT ;  /* 0x0000007402797812 */ /* 0x040fe400078efcff */
[----:B------:R-:W-:Y:S02]  /*7360*/  LOP3.LUT R120, R2, 0x78, RZ, 0xfc, !PT ;  /* 0x0000007802787812 */ /* 0x000fe400078efcff */
[----:B-1----:R-:W-:Y:S01]  /*7370*/  SEL R88, R90, RZ, P3 ;  /* 0x000000ff5a587207 */ /* 0x002fe20001800000 */
[----:B------:R1:W-:Y:S02]  /*7380*/  LDGSTS.E [R20+0x16008], desc[UR22][R86.64], P5 ;  /* 0x1600800056147fae */ /* 0x0003e4000a9a1016 */
[----:B-1----:R-:W-:-:S02]  /*7390*/  SEL R20, RZ, 0x4, P4 ;  /* 0x00000004ff147807 */ /* 0x002fc40002000000 */
[----:B------:R-:W-:Y:S02]  /*73a0*/  IADD3 R86, P5, PT, R182, UR10, RZ ;  /* 0x0000000ab6567c10 */ /* 0x000fe4000ffbe0ff */
[----:B------:R-:W-:Y:S02]  /*73b0*/  ISETP.NE.U32.AND P4, PT, R88, RZ, PT ;  /* 0x000000ff5800720c */ /* 0x000fe40003f85070 */
[----:B------:R-:W-:Y:S02]  /*73c0*/  IADD3 R88, P6, PT, R180, UR10, RZ ;  /* 0x0000000ab4587c10 */ /* 0x000fe4000ffde0ff */
[----:B------:R-:W-:Y:S02]  /*73d0*/  SEL R20, R20, RZ, P3 ;  /* 0x000000ff14147207 */ /* 0x000fe40001800000 */
[----:B------:R-:W-:Y:S02]  /*73e0*/  IADD3.X R87, PT, PT, R183, UR11, RZ, P5, !PT ;  /* 0x0000000bb7577c10 */ /* 0x000fe4000affe4ff */
[----:B------:R-:W-:-:S02]  /*73f0*/  IADD3 R90, P5, PT, R150, UR10, RZ ;  /* 0x0000000a965a7c10 */ /* 0x000fc4000ffbe0ff */
[----:B------:R-:W-:Y:S02]  /*7400*/  IADD3.X R89, PT, PT, R181, UR11, RZ, P6, !PT ;  /* 0x0000000bb5597c10 */ /* 0x000fe4000b7fe4ff */
[----:B------:R-:W-:Y:S01]  /*7410*/  ISETP.NE.U32.AND P6, PT, R20, RZ, PT ;  /* 0x000000ff1400720c */ /* 0x000fe20003fc5070 */
[----:B------:R1:W-:Y:S01]  /*7420*/  LDGSTS.E [R21+0x10000], desc[UR22][R86.64], P4 ;  /* 0x1000000056157fae */ /* 0x0003e2000a1a1016 */
[----:B------:R-:W-:Y:S02]  /*7430*/  IADD3.X R91, PT, PT, R151, UR11, RZ, P5, !PT ;  /* 0x0000000b975b7c10 */ /* 0x000fe4000affe4ff */
[-C--:B------:R-:W-:Y:S02]  /*7440*/  ISETP.GE.AND P5, PT, R228, R45.reuse, PT ;  /* 0x0000002de400720c */ /* 0x080fe40003fa6270 */
[----:B------:R-:W-:Y:S02]  /*7450*/  ISETP.GE.AND P4, PT, R225, R45, PT ;  /* 0x0000002de100720c */ /* 0x000fe40003f86270 */
[----:B------:R-:W-:-:S04]  /*7460*/  SEL R20, RZ, 0x4, P5 ;  /* 0x00000004ff147807 */ /* 0x000fc80002800000 */
[----:B------:R-:W-:Y:S01]  /*7470*/  SEL R20, R20, RZ, P3 ;  /* 0x000000ff14147207 */ /* 0x000fe20001800000 */
[----:B------:R2:W-:Y:S01]  /*7480*/  LDGSTS.E [R21+0x10008], desc[UR22][R88.64], P6 ;  /* 0x1000800058157fae */ /* 0x0005e2000b1a1016 */
[----:B-1----:R-:W-:Y:S02]  /*7490*/  SEL R87, RZ, 0x4, P4 ;  /* 0x00000004ff577807 */ /* 0x002fe40002000000 */
[----:B------:R-:W-:Y:S02]  /*74a0*/  ISETP.NE.U32.AND P4, PT, R20, RZ, PT ;  /* 0x000000ff1400720c */ /* 0x000fe40003f85070 */
[----:B------:R-:W-:Y:S02]  /*74b0*/  SEL R20, R87, RZ, P3 ;  /* 0x000000ff57147207 */ /* 0x000fe40001800000 */
[----:B------:R-:W-:-:S04]  /*74c0*/  IADD3 R86, P5, PT, R148, UR10, RZ ;  /* 0x0000000a94567c10 */ /* 0x000fc8000ffbe0ff */
[----:B------:R-:W-:Y:S02]  /*74d0*/  IADD3.X R87, PT, PT, R149, UR11, RZ, P5, !PT ;  /* 0x0000000b95577c10 */ /* 0x000fe4000affe4ff */
[----:B--2---:R-:W-:Y:S02]  /*74e0*/  IADD3 R88, P6, PT, R116, UR10, RZ ;  /* 0x0000000a74587c10 */ /* 0x004fe4000ffde0ff */
[----:B------:R-:W-:Y:S01]  /*74f0*/  ISETP.GE.AND P5, PT, R235, R45, PT ;  /* 0x0000002deb00720c */ /* 0x000fe20003fa6270 */
[----:B------:R-:W-:Y:S01]  /*7500*/  LDGSTS.E [R21+0x12000], desc[UR22][R90.64], P4 ;  /* 0x120000005a157fae */ /* 0x000fe2000a1a1016 */
[----:B------:R-:W-:Y:S02]  /*7510*/  IADD3.X R89, PT, PT, R117, UR11, RZ, P6, !PT ;  /* 0x0000000b75597c10 */ /* 0x000fe4000b7fe4ff */
[----:B------:R-:W-:Y:S02]  /*7520*/  ISETP.NE.U32.AND P6, PT, R20, RZ, PT ;  /* 0x000000ff1400720c */ /* 0x000fe40003fc5070 */
[----:B------:R-:W-:-:S02]  /*7530*/  SEL R20, RZ, 0x4, P5 ;  /* 0x00000004ff147807 */ /* 0x000fc40002800000 */
[----:B------:R-:W-:Y:S02]  /*7540*/  ISETP.GE.AND P4, PT, R236, R45, PT ;  /* 0x0000002dec00720c */ /* 0x000fe40003f86270 */
[----:B------:R-:W-:Y:S02]  /*7550*/  IADD3 R92, P5, PT, R114, UR10, RZ ;  /* 0x0000000a725c7c10 */ /* 0x000fe4000ffbe0ff */
[----:B------:R-:W-:Y:S02]  /*7560*/  SEL R20, R20, RZ, P3 ;  /* 0x000000ff14147207 */ /* 0x000fe40001800000 */
[----:B------:R-:W-:Y:S02]  /*7570*/  IADD3.X R93, PT, PT, R115, UR11, RZ, P5, !PT ;  /* 0x0000000b735d7c10 */ /* 0x000fe4000affe4ff */
[----:B------:R-:W-:Y:S01]  /*7580*/  ISETP.NE.U32.AND P5, PT, R20, RZ, PT ;  /* 0x000000ff1400720c */ /* 0x000fe20003fa5070 */
[----:B------:R1:W-:Y:S01]  /*7590*/  LDGSTS.E [R21+0x12008], desc[UR22][R86.64], P6 ;  /* 0x1200800056157fae */ /* 0x0003e2000b1a1016 */
[----:B------:R-:W-:-:S04]  /*75a0*/  IADD3 R84, P6, PT, R84, UR10, RZ ;  /* 0x0000000a54547c10 */ /* 0x000fc8000ffde0ff */
[----:B------:R-:W-:Y:S02]  /*75b0*/  IADD3.X R85, PT, PT, R85, UR11, RZ, P6, !PT ;  /* 0x0000000b55557c10 */ /* 0x000fe4000b7fe4ff */
[----:B------:R-:W-:-:S04]  /*75c0*/  IADD3 R82, P6, PT, R82, UR10, RZ ;  /* 0x0000000a52527c10 */ /* 0x000fc8000ffde0ff */
[----:B------:R-:W-:Y:S01]  /*75d0*/  IADD3.X R83, PT, PT, R83, UR11, RZ, P6, !PT ;  /* 0x0000000b53537c10 */ /* 0x000fe2000b7fe4ff */
[----:B------:R-:W-:Y:S01]  /*75e0*/  LDGSTS.E [R21+0x14000], desc[UR22][R88.64], P5 ;  /* 0x1400000058157fae */ /* 0x000fe2000a9a1016 */
[----:B-1----:R-:W-:Y:S02]  /*75f0*/  SEL R86, RZ, 0x4, P4 ;  /* 0x00000004ff567807 */ /* 0x002fe40002000000 */
[----:B------:R-:W-:Y:S02]  /*7600*/  ISETP.GE.AND P4, PT, R215, R45, PT ;  /* 0x0000002dd700720c */ /* 0x000fe40003f86270 */
[----:B------:R-:W-:Y:S02]  /*7610*/  SEL R20, R86, RZ, P3 ;  /* 0x000000ff56147207 */ /* 0x000fe40001800000 */
[----:B------:R-:W-:Y:S02]  /*7620*/  SEL R86, RZ, 0x4, P4 ;  /* 0x00000004ff567807 */ /* 0x000fe40002000000 */
[----:B------:R-:W-:-:S02]  /*7630*/  ISETP.NE.U32.AND P4, PT, R20, RZ, PT ;  /* 0x000000ff1400720c */ /* 0x000fc40003f85070 */
[-C--:B------:R-:W-:Y:S02]  /*7640*/  ISETP.GE.AND P6, PT, R187, R45.reuse, PT ;  /* 0x0000002dbb00720c */ /* 0x080fe40003fc6270 */
[----:B------:R-:W-:Y:S02]  /*7650*/  SEL R86, R86, RZ, P3 ;  /* 0x000000ff56567207 */ /* 0x000fe40001800000 */
[----:B------:R-:W-:Y:S02]  /*7660*/  SEL R20, RZ, 0x4, P6 ;  /* 0x00000004ff147807 */ /* 0x000fe40003000000 */
[----:B------:R-:W-:Y:S02]  /*7670*/  ISETP.NE.U32.AND P5, PT, R86, RZ, PT ;  /* 0x000000ff5600720c */ /* 0x000fe40003fa5070 */
[----:B------:R-:W-:Y:S02]  /*7680*/  SEL R20, R20, RZ, P3 ;  /* 0x000000ff14147207 */ /* 0x000fe40001800000 */
[----:B------:R-:W-:Y:S01]  /*7690*/  ISETP.GE.AND P6, PT, R224, R45, PT ;  /* 0x0000002de000720c */ /* 0x000fe20003fc6270 */
[----:B------:R-:W-:Y:S01]  /*76a0*/  LDGSTS.E [R21+0x14008], desc[UR22][R92.64], P4 ;  /* 0x140080005c157fae */ /* 0x000fe2000a1a1016 */
[----:B------:R-:W-:-:S02]  /*76b0*/  ISETP.NE.U32.AND P4, PT, R20, RZ, PT ;  /* 0x000000ff1400720c */ /* 0x000fc40003f85070 */
[----:B------:R-:W-:Y:S02]  /*76c0*/  SEL R20, RZ, 0x4, P6 ;  /* 0x00000004ff147807 */ /* 0x000fe40003000000 */
[C---:B------:R-:W-:Y:S02]  /*76d0*/  LEA.HI R224, R159.reuse, 0xe, RZ, 0x1a ;  /* 0x0000000e9fe07811 */ /* 0x040fe400078fd0ff */
[----:B------:R-:W-:Y:S01]  /*76e0*/  SEL R20, R20, RZ, P3 ;  /* 0x000000ff14147207 */ /* 0x000fe20001800000 */
[----:B------:R-:W-:Y:S01]  /*76f0*/  LDGSTS.E [R21+0x16000], desc[UR22][R84.64], P5 ;  /* 0x1600000054157fae */ /* 0x000fe2000a9a1016 */
[----:B------:R-:W-:Y:S02]  /*7700*/  ISETP.GE.AND P6, PT, R224, R45, PT ;  /* 0x0000002de000720c */ /* 0x000fe40003fc6270 */
[----:B------:R-:W-:Y:S02]  /*7710*/  ISETP.NE.U32.AND P5, PT, R20, RZ, PT ;  /* 0x000000ff1400720c */ /* 0x000fe40003fa5070 */
[----:B------:R-:W-:Y:S01]  /*7720*/  LEA.HI R159, R159, 0x7e, RZ, 0x1a ;  /* 0x0000007e9f9f7811 */ /* 0x000fe200078fd0ff */
[----:B------:R1:W-:Y:S02]  /*7730*/  LDGSTS.E [R21+0x16008], desc[UR22][R82.64], P4 ;  /* 0x1600800052157fae */ /* 0x0003e4000a1a1016 */
[----:B-1----:R-:W-:-:S02]  /*7740*/  SEL R21, RZ, 0x4, P6 ;  /* 0x00000004ff157807 */ /* 0x002fc40003000000 */
[----:B------:R-:W-:Y:S02]  /*7750*/  IADD3 R20, P6, PT, R178, UR10, RZ ;  /* 0x0000000ab2147c10 */ /* 0x000fe4000ffde0ff */
[----:B------:R-:W-:Y:S02]  /*7760*/  IADD3 R82, P4, PT, R176, UR10, RZ ;  /* 0x0000000ab0527c10 */ /* 0x000fe4000ff9e0ff */
[----:B------:R-:W-:Y:S02]  /*7770*/  SEL R84, R21, RZ, P3 ;  /* 0x000000ff15547207 */ /* 0x000fe40001800000 */
[----:B------:R-:W-:Y:S02]  /*7780*/  IADD3.X R21, PT, PT, R179, UR11, RZ, P6, !PT ;  /* 0x0000000bb3157c10 */ /* 0x000fe4000b7fe4ff */
[----:B------:R-:W-:Y:S02]  /*7790*/  ISETP.GE.AND P6, PT, R229, R45, PT ;  /* 0x0000002de500720c */ /* 0x000fe40003fc6270 */
[----:B------:R-:W-:Y:S01]  /*77a0*/  IADD3.X R83, PT, PT, R177, UR11, RZ, P4, !PT ;  /* 0x0000000bb1537c10 */ /* 0x000fe2000a7fe4ff */
[----:B------:R1:W-:Y:S01]  /*77b0*/  LDGSTS.E [R22+0x10000], desc[UR22][R20.64], P5 ;  /* 0x1000000014167fae */ /* 0x0003e2000a9a1016 */
[----:B------:R-:W-:-:S02]  /*77c0*/  ISETP.NE.U32.AND P4, PT, R84, RZ, PT ;  /* 0x000000ff5400720c */ /* 0x000fc40003f85070 */
[----:B------:R-:W-:Y:S02]  /*77d0*/  SEL R84, RZ, 0x4, P6 ;  /* 0x00000004ff547807 */ /* 0x000fe40003000000 */
[----:B------:R-:W-:Y:S02]  /*77e0*/  ISETP.GE.AND P6, PT, R226, R45, PT ;  /* 0x0000002de200720c */ /* 0x000fe40003fc6270 */
[----:B------:R-:W-:Y:S02]  /*77f0*/  SEL R84, R84, RZ, P3 ;  /* 0x000000ff54547207 */ /* 0x000fe40001800000 */
[----:B-1----:R-:W-:-:S05]  /*7800*/  IADD3 R20, P5, PT, R146, UR10, RZ ;  /* 0x0000000a92147c10 */ /* 0x002fca000ffbe0ff */
[----:B------:R1:W-:Y:S01]  /*7810*/  LDGSTS.E [R22+0x10008], desc[UR22][R82.64], P4 ;  /* 0x1000800052167fae */ /* 0x0003e2000a1a1016 */
[----:B------:R-:W-:Y:S02]  /*7820*/  ISETP.GE.AND P4, PT, R237, R45, PT ;  /* 0x0000002ded00720c */ /* 0x000fe40003f86270 */
[----:B------:R-:W-:Y:S02]  /*7830*/  IADD3.X R21, PT, PT, R147, UR11, RZ, P5, !PT ;  /* 0x0000000b93157c10 */ /* 0x000fe4000affe4ff */
[----:B------:R-:W-:Y:S02]  /*7840*/  ISETP.NE.U32.AND P5, PT, R84, RZ, PT ;  /* 0x000000ff5400720c */ /* 0x000fe40003fa5070 */
[----:B------:R-:W-:-:S04]  /*7850*/  SEL R84, RZ, 0x4, P6 ;  /* 0x00000004ff547807 */ /* 0x000fc80003000000 */
[----:B------:R-:W-:Y:S02]  /*7860*/  SEL R84, R84, RZ, P3 ;  /* 0x000000ff54547207 */ /* 0x000fe40001800000 */
[----:B-1----:R-:W-:-:S04]  /*7870*/  IADD3 R82, P6, PT, R144, UR10, RZ ;  /* 0x0000000a90527c10 */ /* 0x002fc8000ffde0ff */
[----:B------:R-:W-:Y:S01]  /*7880*/  IADD3.X R83, PT, PT, R145, UR11, RZ, P6, !PT ;  /* 0x0000000b91537c10 */ /* 0x000fe2000b7fe4ff */
[----:B------:R1:W-:Y:S01]  /*7890*/  LDGSTS.E [R22+0x12000], desc[UR22][R20.64], P5 ;  /* 0x1200000014167fae */ /* 0x0003e2000a9a1016 */
[----:B------:R-:W-:Y:S02]  /*78a0*/  ISETP.NE.U32.AND P6, PT, R84, RZ, PT ;  /* 0x000000ff5400720c */ /* 0x000fe40003fc5070 */
[----:B------:R-:W-:Y:S02]  /*78b0*/  SEL R84, RZ, 0x4, P4 ;  /* 0x00000004ff547807 */ /* 0x000fe40002000000 */
[----:B------:R-:W-:Y:S02]  /*78c0*/  ISETP.GE.AND P4, PT, R230, R45, PT ;  /* 0x0000002de600720c */ /* 0x000fe40003f86270 */
[----:B------:R-:W-:Y:S02]  /*78d0*/  SEL R84, R84, RZ, P3 ;  /* 0x000000ff54547207 */ /* 0x000fe40001800000 */
[----:B------:R-:W-:-:S02]  /*78e0*/  SEL R85, RZ, 0x4, P4 ;  /* 0x00000004ff557807 */ /* 0x000fc40002000000 */
[----:B------:R-:W-:Y:S02]  /*78f0*/  ISETP.NE.U32.AND P4, PT, R84, RZ, PT ;  /* 0x000000ff5400720c */ /* 0x000fe40003f85070 */
[----:B-1----:R-:W-:Y:S01]  /*7900*/  IADD3 R20, P5, PT, R112, UR10, RZ ;  /* 0x0000000a70147c10 */ /* 0x002fe2000ffbe0ff */
[----:B------:R1:W-:Y:S01]  /*7910*/  LDGSTS.E [R22+0x12008], desc[UR22][R82.64], P6 ;  /* 0x1200800052167fae */ /* 0x0003e2000b1a1016 */
[----:B------:R-:W-:Y:S02]  /*7920*/  SEL R85, R85, RZ, P3 ;  /* 0x000000ff55557207 */ /* 0x000fe40001800000 */
[----:B------:R-:W-:Y:S02]  /*7930*/  IADD3.X R21, PT, PT, R113, UR11, RZ, P5, !PT ;  /* 0x0000000b71157c10 */ /* 0x000fe4000affe4ff */
[----:B------:R-:W-:Y:S02]  /*7940*/  ISETP.NE.U32.AND P5, PT, R85, RZ, PT ;  /* 0x000000ff5500720c */ /* 0x000fe40003fa5070 */
[----:B------:R-:W-:-:S02]  /*7950*/  LEA.HI R230, R240, 0x6e, RZ, 0x1a ;  /* 0x0000006ef0e67811 */ /* 0x000fc400078fd0ff */
[----:B------:R-:W-:Y:S01]  /*7960*/  LOP3.LUT R240, R2, 0x14, RZ, 0xfc, !PT ;  /* 0x0000001402f07812 */ /* 0x000fe200078efcff */
[----:B------:R2:W-:Y:S01]  /*7970*/  LDGSTS.E [R22+0x14000], desc[UR22][R20.64], P4 ;  /* 0x1400000014167fae */ /* 0x0005e2000a1a1016 */
[-C--:B------:R-:W-:Y:S02]  /*7980*/  ISETP.GE.AND P4, PT, R230, R45.reuse, PT ;  /* 0x0000002de600720c */ /* 0x080fe40003f86270 */
[----:B-1----:R-:W-:Y:S02]  /*7990*/  IADD3 R82, P6, PT, R110, UR10, RZ ;  /* 0x0000000a6e527c10 */ /* 0x002fe4000ffde0ff */
[----:B------:R-:W-:Y:S02]  /*79a0*/  SEL R85, RZ, 0x4, P4 ;  /* 0x00000004ff557807 */ /* 0x000fe40002000000 */
[----:B------:R-:W-:Y:S02]  /*79b0*/  IADD3.X R83, PT, PT, R111, UR11, RZ, P6, !PT ;  /* 0x0000000b6f537c10 */ /* 0x000fe4000b7fe4ff */
[----:B------:R-:W-:-:S02]  /*79c0*/  ISETP.GE.AND P6, PT, R186, R45, PT ;  /* 0x0000002dba00720c */ /* 0x000fc40003fc6270 */
[----:B------:R-:W-:Y:S01]  /*79d0*/  SEL R85, R85, RZ, P3 ;  /* 0x000000ff55557207 */ /* 0x000fe20001800000 */
[----:B------:R1:W-:Y:S01]  /*79e0*/  LDGSTS.E [R22+0x14008], desc[UR22][R82.64], P5 ;  /* 0x1400800052167fae */ /* 0x0003e2000a9a1016 */
[----:B------:R-:W-:Y:S02]  /*79f0*/  SEL R84, RZ, 0x4, P6 ;  /* 0x00000004ff547807 */ /* 0x000fe40003000000 */
[----:B--2---:R-:W-:Y:S02]  /*7a00*/  IADD3 R20, P5, PT, R80, UR10, RZ ;  /* 0x0000000a50147c10 */ /* 0x004fe4000ffbe0ff */
[----:B------:R-:W-:Y:S02]  /*7a10*/  SEL R84, R84, RZ, P3 ;  /* 0x000000ff54547207 */ /* 0x000fe40001800000 */
[----:B------:R-:W-:Y:S02]  /*7a20*/  IADD3 R78, P6, PT, R78, UR10, RZ ;  /* 0x0000000a4e4e7c10 */ /* 0x000fe4000ffde0ff */
[----:B------:R-:W-:-:S02]  /*7a30*/  ISETP.NE.U32.AND P4, PT, R84, RZ, PT ;  /* 0x000000ff5400720c */ /* 0x000fc40003f85070 */
[----:B------:R-:W-:Y:S02]  /*7a40*/  IADD3.X R21, PT, PT, R81, UR11, RZ, P5, !PT ;  /* 0x0000000b51157c10 */ /* 0x000fe4000affe4ff */
[----:B------:R-:W-:Y:S02]  /*7a50*/  IADD3 R80, P5, PT, R174, UR10, RZ ;  /* 0x0000000aae507c10 */ /* 0x000fe4000ffbe0ff */
[----:B------:R-:W-:Y:S02]  /*7a60*/  IADD3.X R79, PT, PT, R79, UR11, RZ, P6, !PT ;  /* 0x0000000b4f4f7c10 */ /* 0x000fe4000b7fe4ff */
[----:B------:R-:W-:Y:S02]  /*7a70*/  ISETP.NE.U32.AND P6, PT, R85, RZ, PT ;  /* 0x000000ff5500720c */ /* 0x000fe40003fc5070 */
[----:B------:R-:W-:Y:S02]  /*7a80*/  IADD3.X R81, PT, PT, R175, UR11, RZ, P5, !PT ;  /* 0x0000000baf517c10 */ /* 0x000fe4000affe4ff */
[----:B------:R-:W-:Y:S01]  /*7a90*/  LOP3.LUT R230, R2, 0x12, RZ, 0xfc, !PT ;  /* 0x0000001202e67812 */ /* 0x000fe200078efcff */
[----:B------:R2:W-:Y:S01]  /*7aa0*/  LDGSTS.E [R22+0x16000], desc[UR22][R20.64], P4 ;  /* 0x1600000014167fae */ /* 0x0005e2000a1a1016 */
[----:B------:R-:W-:-:S02]  /*7ab0*/  ISETP.GE.AND P5, PT, R231, R45, PT ;  /* 0x0000002de700720c */ /* 0x000fc40003fa6270 */
[----:B------:R-:W-:Y:S02]  /*7ac0*/  ISETP.GE.AND P4, PT, R230, R45, PT ;  /* 0x0000002de600720c */ /* 0x000fe40003f86270 */
[----:B-1----:R-:W-:Y:S02]  /*7ad0*/  SEL R82, RZ, 0x4, P5 ;  /* 0x00000004ff527807 */ /* 0x002fe40002800000 */
[----:B------:R-:W-:Y:S01]  /*7ae0*/  SEL R83, RZ, 0x4, P4 ;  /* 0x00000004ff537807 */ /* 0x000fe20002000000 */
[----:B------:R1:W-:Y:S01]  /*7af0*/  LDGSTS.E [R22+0x16008], desc[UR22][R78.64], P6 ;  /* 0x160080004e167fae */ /* 0x0003e2000b1a1016 */
[----:B------:R-:W-:Y:S02]  /*7b00*/  SEL R82, R82, RZ, P3 ;  /* 0x000000ff52527207 */ /* 0x000fe40001800000 */
[----:B------:R-:W-:Y:S02]  /*7b10*/  SEL R83, R83, RZ, P3 ;  /* 0x000000ff53537207 */ /* 0x000fe40001800000 */
[----:B------:R-:W-:-:S02]  /*7b20*/  ISETP.NE.U32.AND P4, PT, R82, RZ, PT ;  /* 0x000000ff5200720c */ /* 0x000fc40003f85070 */
[----:B--2---:R-:W-:Y:S02]  /*7b30*/  IADD3 R20, P5, PT, R172, UR10, RZ ;  /* 0x0000000aac147c10 */ /* 0x004fe4000ffbe0ff */
[----:B------:R-:W-:Y:S02]  /*7b40*/  LOP3.LUT R230, R2, 0x30, RZ, 0xfc, !PT ;  /* 0x0000003002e67812 */ /* 0x000fe400078efcff */
[----:B------:R-:W-:Y:S02]  /*7b50*/  IADD3.X R21, PT, PT, R173, UR11, RZ, P5, !PT ;  /* 0x0000000bad157c10 */ /* 0x000fe4000affe4ff */
[----:B-1----:R-:W-:Y:S02]  /*7b60*/  IADD3 R78, P6, PT, R142, UR10, RZ ;  /* 0x0000000a8e4e7c10 */ /* 0x002fe4000ffde0ff */
[----:B------:R-:W-:Y:S02]  /*7b70*/  ISETP.GE.AND P5, PT, R230, R45, PT ;  /* 0x0000002de600720c */ /* 0x000fe40003fa6270 */
[----:B------:R-:W-:Y:S01]  /*7b80*/  IADD3.X R79, PT, PT, R143, UR11, RZ, P6, !PT ;  /* 0x0000000b8f4f7c10 */ /* 0x000fe2000b7fe4ff */
[----:B------:R-:W-:Y:S01]  /*7b90*/  LDGSTS.E [R23+0x10000], desc[UR22][R80.64], P4 ;  /* 0x1000000050177fae */ /* 0x000fe2000a1a1016 */
[----:B------:R-:W-:-:S02]  /*7ba0*/  ISETP.NE.U32.AND P6, PT, R83, RZ, PT ;  /* 0x000000ff5300720c */ /* 0x000fc40003fc5070 */
[----:B------:R-:W-:Y:S02]  /*7bb0*/  LOP3.LUT R231, R2, 0x32, RZ, 0xfc, !PT ;  /* 0x0000003202e77812 */ /* 0x000fe400078efcff */
[----:B------:R-:W-:Y:S02]  /*7bc0*/  SEL R84, RZ, 0x4, P5 ;  /* 0x00000004ff547807 */ /* 0x000fe40002800000 */
[----:B------:R-:W-:Y:S02]  /*7bd0*/  ISETP.GE.AND P4, PT, R231, R45, PT ;  /* 0x0000002de700720c */ /* 0x000fe40003f86270 */
[----:B------:R-:W-:Y:S02]  /*7be0*/  IADD3 R82, P5, PT, R140, UR10, RZ ;  /* 0x0000000a8c527c10 */ /* 0x000fe4000ffbe0ff */
[----:B------:R-:W-:Y:S02]  /*7bf0*/  SEL R84, R84, RZ, P3 ;  /* 0x000000ff54547207 */ /* 0x000fe40001800000 */
[----:B------:R-:W-:Y:S01]  /*7c00*/  SEL R22, RZ, 0x4, P4 ;  /* 0x00000004ff167807 */ /* 0x000fe20002000000 */
[----:B------:R1:W-:Y:S01]  /*7c10*/  LDGSTS.E [R23+0x10008], desc[UR22][R20.64], P6 ;  /* 0x1000800014177fae */ /* 0x0003e2000b1a1016 */
[----:B------:R-:W-:-:S02]  /*7c20*/  IADD3.X R83, PT, PT, R141, UR11, RZ, P5, !PT ;  /* 0x0000000b8d537c10 */ /* 0x000fc4000affe4ff */
[----:B------:R-:W-:Y:S02]  /*7c30*/  ISETP.NE.U32.AND P5, PT, R84, RZ, PT ;  /* 0x000000ff5400720c */ /* 0x000fe40003fa5070 */
[----:B------:R-:W-:Y:S02]  /*7c40*/  ISETP.GE.AND P4, PT, R238, R45, PT ;  /* 0x0000002dee00720c */ /* 0x000fe40003f86270 */
[----:B------:R-:W-:Y:S02]  /*7c50*/  SEL R22, R22, RZ, P3 ;  /* 0x000000ff16167207 */ /* 0x000fe40001800000 */
[----:B------:R-:W-:Y:S02]  /*7c60*/  SEL R84, RZ, 0x4, P4 ;  /* 0x00000004ff547807 */ /* 0x000fe40002000000 */
[----:B------:R-:W-:Y:S02]  /*7c70*/  ISETP.NE.U32.AND P4, PT, R22, RZ, PT ;  /* 0x000000ff1600720c */ /* 0x000fe40003f85070 */
[----:B-1----:R-:W-:-:S02]  /*7c80*/  IADD3 R20, P6, PT, R108, UR10, RZ ;  /* 0x0000000a6c147c10 */ /* 0x002fc4000ffde0ff */
[----:B------:R-:W-:Y:S01]  /*7c90*/  SEL R84, R84, RZ, P3 ;  /* 0x000000ff54547207 */ /* 0x000fe20001800000 */
[----:B------:R-:W-:Y:S01]  /*7ca0*/  LDGSTS.E [R23+0x12000], desc[UR22][R78.64], P5 ;  /* 0x120000004e177fae */ /* 0x000fe2000a9a1016 */
[----:B------:R-:W-:Y:S02]  /*7cb0*/  IADD3.X R21, PT, PT, R109, UR11, RZ, P6, !PT ;  /* 0x0000000b6d157c10 */ /* 0x000fe4000b7fe4ff */
[----:B------:R-:W-:Y:S02]  /*7cc0*/  IADD3 R80, P6, PT, R106, UR10, RZ ;  /* 0x0000000a6a507c10 */ /* 0x000fe4000ffde0ff */
[----:B------:R-:W-:Y:S02]  /*7cd0*/  ISETP.NE.U32.AND P5, PT, R84, RZ, PT ;  /* 0x000000ff5400720c */ /* 0x000fe40003fa5070 */
[----:B------:R-:W-:Y:S01]  /*7ce0*/  IADD3.X R81, PT, PT, R107, UR11, RZ, P6, !PT ;  /* 0x0000000b6b517c10 */ /* 0x000fe2000b7fe4ff */
[----:B------:R-:W-:Y:S01]  /*7cf0*/  LDGSTS.E [R23+0x12008], desc[UR22][R82.64], P4 ;  /* 0x1200800052177fae */ /* 0x000fe2000a1a1016 */
[----:B------:R-:W-:-:S04]  /*7d00*/  ISETP.GE.AND P6, PT, R239, R45, PT ;  /* 0x0000002def00720c */ /* 0x000fc80003fc6270 */
[----:B------:R-:W-:Y:S02]  /*7d10*/  SEL R22, RZ, 0x4, P6 ;  /* 0x00000004ff167807 */ /* 0x000fe40003000000 */
[----:B------:R-:W-:Y:S02]  /*7d20*/  ISETP.GE.AND P6, PT, R185, R45, PT ;  /* 0x0000002db900720c */ /* 0x000fe40003fc6270 */
[----:B------:R-:W-:Y:S01]  /*7d30*/  SEL R22, R22, RZ, P3 ;  /* 0x000000ff16167207 */ /* 0x000fe20001800000 */
[----:B------:R1:W-:Y:S03]  /*7d40*/  LDGSTS.E [R23+0x14000], desc[UR22][R20.64], P5 ;  /* 0x1400000014177fae */ /* 0x0003e6000a9a1016 */
[----:B------:R-:W-:Y:S02]  /*7d50*/  ISETP.NE.U32.AND P4, PT, R22, RZ, PT ;  /* 0x000000ff1600720c */ /* 0x000fe40003f85070 */
[----:B------:R-:W-:-:S02]  /*7d60*/  SEL R22, RZ, 0x4, P6 ;  /* 0x00000004ff167807 */ /* 0x000fc40003000000 */
[----:B------:R-:W-:Y:S02]  /*7d70*/  ISETP.GE.AND P6, PT, R184, R45, PT ;  /* 0x0000002db800720c */ /* 0x000fe40003fc6270 */
[----:B------:R-:W-:-:S04]  /*7d80*/  SEL R22, R22, RZ, P3 ;  /* 0x000000ff16167207 */ /* 0x000fc80001800000 */
[----:B------:R-:W-:Y:S02]  /*7d90*/  ISETP.NE.U32.AND P5, PT, R22, RZ, PT ;  /* 0x000000ff1600720c */ /* 0x000fe40003fa5070 */
[----:B------:R-:W-:Y:S01]  /*7da0*/  SEL R22, RZ, 0x4, P6 ;  /* 0x00000004ff167807 */ /* 0x000fe20003000000 */
[----:B------:R-:W-:Y:S01]  /*7db0*/  LDGSTS.E [R23+0x14008], desc[UR22][R80.64], P4 ;  /* 0x1400800050177fae */ /* 0x000fe2000a1a1016 */
[----:B-1----:R-:W-:Y:S02]  /*7dc0*/  IADD3 R20, P6, PT, R76, UR10, RZ ;  /* 0x0000000a4c147c10 */ /* 0x002fe4000ffde0ff */
[----:B------:R-:W-:Y:S02]  /*7dd0*/  IADD3 R74, P4, PT, R74, UR10, RZ ;  /* 0x0000000a4a4a7c10 */ /* 0x000fe4000ff9e0ff */
[----:B------:R-:W-:Y:S02]  /*7de0*/  SEL R22, R22, RZ, P3 ;  /* 0x000000ff16167207 */ /* 0x000fe40001800000 */
[----:B------:R-:W-:-:S02]  /*7df0*/  IADD3.X R21, PT, PT, R77, UR11, RZ, P6, !PT ;  /* 0x0000000b4d157c10 */ /* 0x000fc4000b7fe4ff */
[-C--:B------:R-:W-:Y:S02]  /*7e00*/  ISETP.GE.AND P6, PT, R240, R45.reuse, PT ;  /* 0x0000002df000720c */ /* 0x080fe40003fc6270 */
[----:B------:R-:W-:Y:S01]  /*7e10*/  IADD3.X R75, PT, PT, R75, UR11, RZ, P4, !PT ;  /* 0x0000000b4b4b7c10 */ /* 0x000fe2000a7fe4ff */
[----:B------:R1:W-:Y:S01]  /*7e20*/  LDGSTS.E [R23+0x16000], desc[UR22][R20.64], P5 ;  /* 0x1600000014177fae */ /* 0x0003e2000a9a1016 */
[----:B------:R-:W-:Y:S02]  /*7e30*/  ISETP.NE.U32.AND P4, PT, R22, RZ, PT ;  /* 0x000000ff1600720c */ /* 0x000fe40003f85070 */
[----:B------:R-:W-:Y:S02]  /*7e40*/  SEL R22, RZ, 0x4, P6 ;  /* 0x00000004ff167807 */ /* 0x000fe40003000000 */
[----:B------:R-:W-:Y:S02]  /*7e50*/  ISETP.GE.AND P6, PT, R251, R45, PT ;  /* 0x0000002dfb00720c */ /* 0x000fe40003fc6270 */
[----:B------:R-:W-:-:S02]  /*7e60*/  SEL R22, R22, RZ, P3 ;  /* 0x000000ff16167207 */ /* 0x000fc40001800000 */
[----:B------:R-:W-:Y:S02]  /*7e70*/  SEL R76, RZ, 0x4, P6 ;  /* 0x00000004ff4c7807 */ /* 0x000fe40003000000 */
[----:B------:R-:W-:Y:S02]  /*7e80*/  LOP3.LUT R240, R2, 0x54, RZ, 0xfc, !PT ;  /* 0x0000005402f07812 */ /* 0x000fe400078efcff */
[----:B-1----:R-:W-:Y:S01]  /*7e90*/  IADD3 R20, P5, PT, R170, UR10, RZ ;  /* 0x0000000aaa147c10 */ /* 0x002fe2000ffbe0ff */
[----:B------:R1:W-:Y:S01]  /*7ea0*/  LDGSTS.E [R23+0x16008], desc[UR22][R74.64], P4 ;  /* 0x160080004a177fae */ /* 0x0003e2000a1a1016 */
[----:B------:R-:W-:Y:S02]  /*7eb0*/  SEL R76, R76, RZ, P3 ;  /* 0x000000ff4c4c7207 */ /* 0x000fe40001800000 */
[----:B------:R-:W-:Y:S02]  /*7ec0*/  IADD3.X R21, PT, PT, R171, UR11, RZ, P5, !PT ;  /* 0x0000000bab157c10 */ /* 0x000fe4000affe4ff */
[----:B------:R-:W-:-:S02]  /*7ed0*/  ISETP.NE.U32.AND P5, PT, R22, RZ, PT ;  /* 0x000000ff1600720c */ /* 0x000fc40003fa5070 */
[----:B------:R-:W-:Y:S02]  /*7ee0*/  IADD3 R22, P6, PT, R168, UR10, RZ ;  /* 0x0000000aa8167c10 */ /* 0x000fe4000ffde0ff */
[-C--:B------:R-:W-:Y:S02]  /*7ef0*/  ISETP.GE.AND P4, PT, R245, R45.reuse, PT ;  /* 0x0000002df500720c */ /* 0x080fe40003f86270 */
[----:B-1----:R-:W-:Y:S02]  /*7f00*/  IADD3.X R23, PT, PT, R169, UR11, RZ, P6, !PT ;  /* 0x0000000ba9177c10 */ /* 0x002fe4000b7fe4ff */
[----:B------:R-:W-:Y:S02]  /*7f10*/  ISETP.NE.U32.AND P6, PT, R76, RZ, PT ;  /* 0x000000ff4c00720c */ /* 0x000fe40003fc5070 */
[----:B------:R-:W-:Y:S02]  /*7f20*/  SEL R76, RZ, 0x4, P4 ;  /* 0x00000004ff4c7807 */ /* 0x000fe40002000000 */
[----:B------:R-:W-:Y:S01]  /*7f30*/  ISETP.GE.AND P4, PT, R244, R45, PT ;  /* 0x0000002df400720c */ /* 0x000fe20003f86270 */
[----:B------:R1:W-:Y:S01]  /*7f40*/  LDGSTS.E [R24+0x10000], desc[UR22][R20.64], P5 ;  /* 0x1000000014187fae */ /* 0x0003e2000a9a1016 */
[----:B------:R-:W-:-:S02]  /*7f50*/  SEL R76, R76, RZ, P3 ;  /* 0x000000ff4c4c7207 */ /* 0x000fc40001800000 */
[----:B------:R-:W-:Y:S02]  /*7f60*/  SEL R77, RZ, 0x4, P4 ;  /* 0x00000004ff4d7807 */ /* 0x000fe40002000000 */
[----:B------:R-:W-:Y:S02]  /*7f70*/  ISETP.NE.U32.AND P4, PT, R76, RZ, PT ;  /* 0x000000ff4c00720c */ /* 0x000fe40003f85070 */
[----:B------:R-:W-:Y:S01]  /*7f80*/  SEL R77, R77, RZ, P3 ;  /* 0x000000ff4d4d7207 */ /* 0x000fe20001800000 */
[----:B------:R2:W-:Y:S01]  /*7f90*/  LDGSTS.E [R24+0x10008], desc[UR22][R22.64], P6 ;  /* 0x1000800016187fae */ /* 0x0005e2000b1a1016 */
[----:B-1----:R-:W-:-:S04]  /*7fa0*/  IADD3 R20, P5, PT, R138, UR10, RZ ;  /* 0x0000000a8a147c10 */ /* 0x002fc8000ffbe0ff */
[----:B------:R-:W-:Y:S02]  /*7fb0*/  IADD3.X R21, PT, PT, R139, UR11, RZ, P5, !PT ;  /* 0x0000000b8b157c10 */ /* 0x000fe4000affe4ff */
[----:B------:R-:W-:Y:S02]  /*7fc0*/  ISETP.NE.U32.AND P5, PT, R77, RZ, PT ;  /* 0x000000ff4d00720c */ /* 0x000fe40003fa5070 */
[----:B--2---:R-:W-:Y:S01]  /*7fd0*/  IADD3 R22, P6, PT, R136, UR10, RZ ;  /* 0x0000000a88167c10 */ /* 0x004fe2000ffde0ff */
[----:B------:R1:W-:Y:S01]  /*7fe0*/  LDGSTS.E [R24+0x12000], desc[UR22][R20.64], P4 ;  /* 0x1200000014187fae */ /* 0x0003e2000a1a1016 */
[-C--:B------:R-:W-:Y:S02]  /*7ff0*/  ISETP.GE.AND P4, PT, R250, R45.reuse, PT ;  /* 0x0000002dfa00720c */ /* 0x080fe40003f86270 */
[----:B------:R-:W-:Y:S02]  /*8000*/  IADD3.X R23, PT, PT, R137, UR11, RZ, P6, !PT ;  /* 0x0000000b89177c10 */ /* 0x000fe4000b7fe4ff */
[----:B------:R-:W-:-:S02]  /*8010*/  ISETP.GE.AND P6, PT, R240, R45, PT ;  /* 0x0000002df000720c */ /* 0x000fc40003fc6270 */
[----:B------:R-:W-:Y:S02]  /*8020*/  SEL R75, RZ, 0x4, P4 ;  /* 0x00000004ff4b7807 */ /* 0x000fe40002000000 */
[----:B------:R-:W-:Y:S01]  /*8030*/  SEL R74, RZ, 0x4, P6 ;  /* 0x00000004ff4a7807 */ /* 0x000fe20003000000 */
[----:B------:R2:W-:Y:S01]  /*8040*/  LDGSTS.E [R24+0x12008], desc[UR22][R22.64], P5 ;  /* 0x1200800016187fae */ /* 0x0005e2000a9a1016 */
[----:B------:R-:W-:Y:S02]  /*8050*/  SEL R75, R75, RZ, P3 ;  /* 0x000000ff4b4b7207 */ /* 0x000fe40001800000 */
[----:B------:R-:W-:Y:S02]  /*8060*/  SEL R74, R74, RZ, P3 ;  /* 0x000000ff4a4a7207 */ /* 0x000fe40001800000 */
[----:B-1----:R-:W-:Y:S02]  /*8070*/  IADD3 R20, P5, PT, R104, UR10, RZ ;  /* 0x0000000a68147c10 */ /* 0x002fe4000ffbe0ff */
[----:B------:R-:W-:-:S02]  /*8080*/  ISETP.NE.U32.AND P4, PT, R74, RZ, PT ;  /* 0x000000ff4a00720c */ /* 0x000fc40003f85070 */
[----:B------:R-:W-:Y:S02]  /*8090*/  IADD3.X R21, PT, PT, R105, UR11, RZ, P5, !PT ;  /* 0x0000000b69157c10 */ /* 0x000fe4000affe4ff */
[----:B------:R-:W-:Y:S02]  /*80a0*/  IADD3 R72, P5, PT, R72, UR10, RZ ;  /* 0x0000000a48487c10 */ /* 0x000fe4000ffbe0ff */
[----:B--2---:R-:W-:Y:S02]  /*80b0*/  IADD3 R22, P6, PT, R102, UR10, RZ ;  /* 0x0000000a66167c10 */ /* 0x004fe4000ffde0ff */
[----:B------:R-:W-:Y:S02]  /*80c0*/  IADD3.X R73, PT, PT, R73, UR11, RZ, P5, !PT ;  /* 0x0000000b49497c10 */ /* 0x000fe4000affe4ff */
[----:B------:R-:W-:Y:S02]  /*80d0*/  IADD3.X R23, PT, PT, R103, UR11, RZ, P6, !PT ;  /* 0x0000000b67177c10 */ /* 0x000fe4000b7fe4ff */
[----:B------:R-:W-:Y:S01]  /*80e0*/  ISETP.NE.U32.AND P6, PT, R75, RZ, PT ;  /* 0x000000ff4b00720c */ /* 0x000fe20003fc5070 */
[----:B------:R1:W-:Y:S01]  /*80f0*/  LDGSTS.E [R24+0x14000], desc[UR22][R20.64], P4 ;  /* 0x1400000014187fae */ /* 0x0003e2000a1a1016 */
[----:B------:R-:W-:-:S02]  /*8100*/  ISETP.GE.AND P5, PT, R121, R45, PT ;  /* 0x0000002d7900720c */ /* 0x000fc40003fa6270 */
[----:B------:R-:W-:Y:S02]  /*8110*/  ISETP.GE.AND P4, PT, R125, R45, PT ;  /* 0x0000002d7d00720c */ /* 0x000fe40003f86270 */
[----:B------:R-:W-:Y:S02]  /*8120*/  SEL R74, RZ, 0x4, P5 ;  /* 0x00000004ff4a7807 */ /* 0x000fe40002800000 */
[----:B------:R-:W-:Y:S02]  /*8130*/  SEL R75, RZ, 0x4, P4 ;  /* 0x00000004ff4b7807 */ /* 0x000fe40002000000 */
[----:B------:R-:W-:Y:S02]  /*8140*/  SEL R74, R74, RZ, P3 ;  /* 0x000000ff4a4a7207 */ /* 0x000fe40001800000 */
[----:B------:R-:W-:Y:S01]  /*8150*/  SEL R75, R75, RZ, P3 ;  /* 0x000000ff4b4b7207 */ /* 0x000fe20001800000 */
[----:B------:R2:W-:Y:S01]  /*8160*/  LDGSTS.E [R24+0x14008], desc[UR22][R22.64], P6 ;  /* 0x1400800016187fae */ /* 0x0005e2000b1a1016 */
[----:B-1----:R-:W-:-:S02]  /*8170*/  IADD3 R20, P5, PT, R70, UR10, RZ ;  /* 0x0000000a46147c10 */ /* 0x002fc4000ffbe0ff */
[----:B------:R-:W-:Y:S02]  /*8180*/  ISETP.NE.U32.AND P4, PT, R74, RZ, PT ;  /* 0x000000ff4a00720c */ /* 0x000fe40003f85070 */
[----:B------:R-:W-:Y:S02]  /*8190*/  IADD3.X R21, PT, PT, R71, UR11, RZ, P5, !PT ;  /* 0x0000000b47157c10 */ /* 0x000fe4000affe4ff */
[----:B------:R-:W-:-:S04]  /*81a0*/  ISETP.GE.AND P5, PT, R249, R45, PT ;  /* 0x0000002df900720c */ /* 0x000fc80003fa6270 */
[----:B------:R-:W-:Y:S02]  /*81b0*/  SEL R74, RZ, 0x4, P5 ;  /* 0x00000004ff4a7807 */ /* 0x000fe40002800000 */
[----:B--2---:R-:W-:Y:S02]  /*81c0*/  IADD3 R22, P6, PT, R166, UR10, RZ ;  /* 0x0000000aa6167c10 */ /* 0x004fe4000ffde0ff */
[----:B------:R-:W-:Y:S01]  /*81d0*/  IADD3 R70, P5, PT, R164, UR10, RZ ;  /* 0x0000000aa4467c10 */ /* 0x000fe2000ffbe0ff */
[----:B------:R-:W-:Y:S01]  /*81e0*/  LDGSTS.E [R24+0x16000], desc[UR22][R72.64], P4 ;  /* 0x1600000048187fae */ /* 0x000fe2000a1a1016 */
[----:B------:R-:W-:Y:S02]  /*81f0*/  IADD3.X R23, PT, PT, R167, UR11, RZ, P6, !PT ;  /* 0x0000000ba7177c10 */ /* 0x000fe4000b7fe4ff */
[----:B------:R-:W-:Y:S02]  /*8200*/  ISETP.NE.U32.AND P6, PT, R75, RZ, PT ;  /* 0x000000ff4b00720c */ /* 0x000fe40003fc5070 */
[----:B------:R-:W-:-:S02]  /*8210*/  IADD3.X R71, PT, PT, R165, UR11, RZ, P5, !PT ;  /* 0x0000000ba5477c10 */ /* 0x000fc4000affe4ff */
[-C--:B------:R-:W-:Y:S02]  /*8220*/  ISETP.GE.AND P4, PT, R248, R45.reuse, PT ;  /* 0x0000002df800720c */ /* 0x080fe40003f86270 */
[----:B------:R-:W-:Y:S02]  /*8230*/  SEL R74, R74, RZ, P3 ;  /* 0x000000ff4a4a7207 */ /* 0x000fe40001800000 */
[----:B------:R-:W-:Y:S02]  /*8240*/  SEL R75, RZ, 0x4, P4 ;  /* 0x00000004ff4b7807 */ /* 0x000fe40002000000 */
[----:B------:R-:W-:Y:S02]  /*8250*/  ISETP.NE.U32.AND P4, PT, R74, RZ, PT ;  /* 0x000000ff4a00720c */ /* 0x000fe40003f85070 */
[----:B------:R-:W-:Y:S01]  /*8260*/  SEL R75, R75, RZ, P3 ;  /* 0x000000ff4b4b7207 */ /* 0x000fe20001800000 */
[----:B------:R1:W-:Y:S01]  /*8270*/  LDGSTS.E [R24+0x16008], desc[UR22][R20.64], P6 ;  /* 0x1600800014187fae */ /* 0x0003e2000b1a1016 */
[----:B------:R-:W-:-:S04]  /*8280*/  ISETP.GE.AND P6, PT, R243, R45, PT ;  /* 0x0000002df300720c */ /* 0x000fc80003fc6270 */
[----:B------:R-:W-:Y:S02]  /*8290*/  SEL R74, RZ, 0x4, P6 ;  /* 0x00000004ff4a7807 */ /* 0x000fe40003000000 */
[----:B------:R-:W-:Y:S02]  /*82a0*/  ISETP.NE.U32.AND P6, PT, R75, RZ, PT ;  /* 0x000000ff4b00720c */ /* 0x000fe40003fc5070 */
[----:B------:R-:W-:Y:S01]  /*82b0*/  SEL R74, R74, RZ, P3 ;  /* 0x000000ff4a4a7207 */ /* 0x000fe20001800000 */
[----:B------:R2:W-:Y:S01]  /*82c0*/  LDGSTS.E [R25+0x10000], desc[UR22][R22.64], P4 ;  /* 0x1000000016197fae */ /* 0x0005e2000a1a1016 */
[----:B-1----:R-:W-:Y:S02]  /*82d0*/  IADD3 R20, P5, PT, R134, UR10, RZ ;  /* 0x0000000a86147c10 */ /* 0x002fe4000ffbe0ff */
[----:B------:R-:W-:Y:S02]  /*82e0*/  ISETP.NE.U32.AND P4, PT, R74, RZ, PT ;  /* 0x000000ff4a00720c */ /* 0x000fe40003f85070 */
[----:B------:R-:W-:-:S02]  /*82f0*/  IADD3.X R21, PT, PT, R135, UR11, RZ, P5, !PT ;  /* 0x0000000b87157c10 */ /* 0x000fc4000affe4ff */
[----:B------:R-:W-:-:S03]  /*8300*/  IADD3 R72, P5, PT, R132, UR10, RZ ;  /* 0x0000000a84487c10 */ /* 0x000fc6000ffbe0ff */
[----:B------:R1:W-:Y:S01]  /*8310*/  LDGSTS.E [R25+0x10008], desc[UR22][R70.64], P6 ;  /* 0x1000800046197fae */ /* 0x0003e2000b1a1016 */
[----:B------:R-:W-:Y:S02]  /*8320*/  IADD3.X R73, PT, PT, R133, UR11, RZ, P5, !PT ;  /* 0x0000000b85497c10 */ /* 0x000fe4000affe4ff */
[----:B------:R-:W-:Y:S02]  /*8330*/  ISETP.GE.AND P5, PT, R242, R45, PT ;  /* 0x0000002df200720c */ /* 0x000fe40003fa6270 */
[----:B--2---:R-:W-:Y:S01]  /*8340*/  IADD3 R22, P6, PT, R100, UR10, RZ ;  /* 0x0000000a64167c10 */ /* 0x004fe2000ffde0ff */
[----:B------:R2:W-:Y:S01]  /*8350*/  LDGSTS.E [R25+0x12000], desc[UR22][R20.64], P4 ;  /* 0x1200000014197fae */ /* 0x0005e2000a1a1016 */
[----:B------:R-:W-:Y:S02]  /*8360*/  SEL R24, RZ, 0x4, P5 ;  /* 0x00000004ff187807 */ /* 0x000fe40002800000 */
[----:B------:R-:W-:Y:S02]  /*8370*/  IADD3.X R23, PT, PT, R101, UR11, RZ, P6, !PT ;  /* 0x0000000b65177c10 */ /* 0x000fe4000b7fe4ff */
[----:B------:R-:W-:-:S02]  /*8380*/  SEL R24, R24, RZ, P3 ;  /* 0x000000ff18187207 */ /* 0x000fc40001800000 */
[----:B-1----:R-:W-:Y:S02]  /*8390*/  IADD3 R70, P6, PT, R98, UR10, RZ ;  /* 0x0000000a62467c10 */ /* 0x002fe4000ffde0ff */
[----:B------:R-:W-:Y:S02]  /*83a0*/  ISETP.NE.U32.AND P5, PT, R24, RZ, PT ;  /* 0x000000ff1800720c */ /* 0x000fe40003fa5070 */
[----:B------:R-:W-:Y:S02]  /*83b0*/  IADD3.X R71, PT, PT, R99, UR11, RZ, P6, !PT ;  /* 0x0000000b63477c10 */ /* 0x000fe4000b7fe4ff */
[----:B--2---:R-:W-:Y:S02]  /*83c0*/  IADD3 R20, P6, PT, R68, UR10, RZ ;  /* 0x0000000a44147c10 */ /* 0x004fe4000ffde0ff */
[----:B------:R-:W-:Y:S02]  /*83d0*/  IADD3 R66, P4, PT, R66, UR10, RZ ;  /* 0x0000000a42427c10 */ /* 0x000fe4000ff9e0ff */
[----:B------:R-:W-:-:S02]  /*83e0*/  IADD3.X R21, PT, PT, R69, UR11, RZ, P6, !PT ;  /* 0x0000000b45157c10 */ /* 0x000fc4000b7fe4ff */
[-C--:B------:R-:W-:Y:S02]  /*83f0*/  ISETP.GE.AND P6, PT, R204, R45.reuse, PT ;  /* 0x0000002dcc00720c */ /* 0x080fe40003fc6270 */
[----:B------:R-:W-:Y:S01]  /*8400*/  IADD3.X R67, PT, PT, R67, UR11, RZ, P4, !PT ;  /* 0x0000000b43437c10 */ /* 0x000fe2000a7fe4ff */
[----:B------:R1:W-:Y:S01]  /*8410*/  LDGSTS.E [R25+0x12008], desc[UR22][R72.64], P5 ;  /* 0x1200800048197fae */ /* 0x0003e2000a9a1016 */
[----:B------:R-:W-:Y:S02]  /*8420*/  ISETP.GE.AND P5, PT, R205, R45, PT ;  /* 0x0000002dcd00720c */ /* 0x000fe40003fa6270 */
[----:B------:R-:W-:Y:S02]  /*8430*/  IADD3 R68, P4, PT, R162, UR10, RZ ;  /* 0x0000000aa2447c10 */ /* 0x000fe4000ff9e0ff */
[----:B------:R-:W-:Y:S02]  /*8440*/  SEL R24, RZ, 0x4, P5 ;  /* 0x00000004ff187807 */ /* 0x000fe40002800000 */
[----:B------:R-:W-:-:S02]  /*8450*/  SEL R75, RZ, 0x4, P6 ;  /* 0x00000004ff4b7807 */ /* 0x000fc40003000000 */
[----:B------:R-:W-:Y:S02]  /*8460*/  SEL R24, R24, RZ, P3 ;  /* 0x000000ff18187207 */ /* 0x000fe40001800000 */
[-C--:B------:R-:W-:Y:S02]  /*8470*/  ISETP.GE.AND P6, PT, R222, R45.reuse, PT ;  /* 0x0000002dde00720c */ /* 0x080fe40003fc6270 */
[----:B------:R-:W-:Y:S02]  /*8480*/  IADD3.X R69, PT, PT, R163, UR11, RZ, P4, !PT ;  /* 0x0000000ba3457c10 */ /* 0x000fe4000a7fe4ff */
[----:B------:R-:W-:Y:S02]  /*8490*/  ISETP.NE.U32.AND P4, PT, R24, RZ, PT ;  /* 0x000000ff1800720c */ /* 0x000fe40003f85070 */
[----:B------:R-:W-:Y:S02]  /*84a0*/  ISETP.GE.AND P5, PT, R120, R45, PT ;  /* 0x0000002d7800720c */ /* 0x000fe40003fa6270 */
[----:B------:R-:W-:-:S02]  /*84b0*/  SEL R80, RZ, 0x4, P6 ;  /* 0x00000004ff507807 */ /* 0x000fc40003000000 */
[----:B------:R-:W-:Y:S02]  /*84c0*/  IADD3 R74, P6, PT, R130, UR10, RZ ;  /* 0x0000000a824a7c10 */ /* 0x000fe4000ffde0ff */
[----:B------:R-:W-:Y:S02]  /*84d0*/  SEL R24, R75, RZ, P3 ;  /* 0x000000ff4b187207 */ /* 0x000fe40001800000 */
[----:B------:R-:W-:Y:S02]  /*84e0*/  SEL R79, RZ, 0x4, P5 ;  /* 0x00000004ff4f7807 */ /* 0x000fe40002800000 */
[----:B------:R-:W-:Y:S01]  /*84f0*/  IADD3.X R75, PT, PT, R131, UR11, RZ, P6, !PT ;  /* 0x0000000b834b7c10 */ /* 0x000fe2000b7fe4ff */
[----:B------:R2:W-:Y:S01]  /*8500*/  LDGSTS.E [R25+0x14000], desc[UR22][R22.64], P4 ;  /* 0x1400000016197fae */ /* 0x0005e2000a1a1016 */
[----:B------:R-:W-:Y:S02]  /*8510*/  ISETP.NE.U32.AND P6, PT, R24, RZ, PT ;  /* 0x000000ff1800720c */ /* 0x000fe40003fc5070 */
[----:B------:R-:W-:-:S02]  /*8520*/  SEL R24, R79, RZ, P3 ;  /* 0x000000ff4f187207 */ /* 0x000fc40001800000 */
[----:B-1----:R-:W-:Y:S02]  /*8530*/  IADD3 R72, P5, PT, R160, UR10, RZ ;  /* 0x0000000aa0487c10 */ /* 0x002fe4000ffbe0ff */
[----:B------:R-:W-:Y:S02]  /*8540*/  ISETP.NE.U32.AND P4, PT, R24, RZ, PT ;  /* 0x000000ff1800720c */ /* 0x000fe40003f85070 */
[----:B------:R-:W-:Y:S02]  /*8550*/  IADD3.X R73, PT, PT, R161, UR11, RZ, P5, !PT ;  /* 0x0000000ba1497c10 */ /* 0x000fe4000affe4ff */
[----:B------:R-:W-:Y:S02]  /*8560*/  IADD3 R76, P5, PT, R128, UR10, RZ ;  /* 0x0000000a804c7c10 */ /* 0x000fe4000ffbe0ff */
[----:B------:R-:W-:Y:S01]  /*8570*/  SEL R80, R80, RZ, P3 ;  /* 0x000000ff50507207 */ /* 0x000fe20001800000 */
[----:B------:R1:W-:Y:S01]  /*8580*/  LDGSTS.E [R25+0x14008], desc[UR22][R70.64], P6 ;  /* 0x1400800046197fae */ /* 0x0003e2000b1a1016 */
[----:B------:R-:W-:-:S02]  /*8590*/  IADD3.X R77, PT, PT, R129, UR11, RZ, P5, !PT ;  /* 0x0000000b814d7c10 */ /* 0x000fc4000affe4ff */
[----:B------:R-:W-:Y:S02]  /*85a0*/  IADD3 R78, P5, PT, R96, UR10, RZ ;  /* 0x0000000a604e7c10 */ /* 0x000fe4000ffbe0ff */
[----:B--2---:R-:W-:Y:S01]  /*85b0*/  IADD3 R22, P6, PT, R94, UR10, RZ ;  /* 0x0000000a5e167c10 */ /* 0x004fe2000ffde0ff */
[----:B------:R2:W-:Y:S01]  /*85c0*/  LDGSTS.E [R25+0x16000], desc[UR22][R20.64], P4 ;  /* 0x1600000014197fae */ /* 0x0005e2000a1a1016 */
[-C--:B------:R-:W-:Y:S02]  /*85d0*/  ISETP.GE.AND P4, PT, R247, R45.reuse, PT ;  /* 0x0000002df700720c */ /* 0x080fe40003f86270 */
[----:B------:R-:W-:Y:S02]  /*85e0*/  IADD3.X R79, PT, PT, R97, UR11, RZ, P5, !PT ;  /* 0x0000000b614f7c10 */ /* 0x000fe4000affe4ff */
[----:B------:R-:W-:Y:S02]  /*85f0*/  SEL R24, RZ, 0x4, P4 ;  /* 0x00000004ff187807 */ /* 0x000fe40002000000 */
[----:B------:R-:W-:-:S02]  /*8600*/  ISETP.GE.AND P4, PT, R246, R45, PT ;  /* 0x0000002df600720c */ /* 0x000fc40003f86270 */
[----:B-1----:R-:W-:Y:S02]  /*8610*/  SEL R70, R24, RZ, P3 ;  /* 0x000000ff18467207 */ /* 0x002fe40001800000 */
[----:B------:R-:W-:Y:S02]  /*8620*/  ISETP.NE.U32.AND P5, PT, R80, RZ, PT ;  /* 0x000000ff5000720c */ /* 0x000fe40003fa5070 */
[----:B------:R-:W-:Y:S02]  /*8630*/  SEL R71, RZ, 0x4, P4 ;  /* 0x00000004ff477807 */ /* 0x000fe40002000000 */
[----:B------:R-:W-:Y:S02]  /*8640*/  ISETP.NE.U32.AND P4, PT, R70, RZ, PT ;  /* 0x000000ff4600720c */ /* 0x000fe40003f85070 */
[----:B------:R-:W-:Y:S02]  /*8650*/  IADD3.X R23, PT, PT, R95, UR11, RZ, P6, !PT ;  /* 0x0000000b5f177c10 */ /* 0x000fe4000b7fe4ff */
[----:B------:R-:W-:-:S02]  /*8660*/  IADD3 R64, P6, PT, R64, UR10, RZ ;  /* 0x0000000a40407c10 */ /* 0x000fc4000ffde0ff */
[----:B------:R-:W-:Y:S02]  /*8670*/  SEL R71, R71, RZ, P3 ;  /* 0x000000ff47477207 */ /* 0x000fe40001800000 */
[----:B------:R-:W-:Y:S01]  /*8680*/  IADD3.X R65, PT, PT, R65, UR11, RZ, P6, !PT ;  /* 0x0000000b41417c10 */ /* 0x000fe2000b7fe4ff */
[----:B------:R1:W-:Y:S01]  /*8690*/  LDGSTS.E [R25+0x16008], desc[UR22][R66.64], P5 ;  /* 0x1600800042197fae */ /* 0x0003e2000a9a1016 */
[----:B------:R-:W-:Y:S02]  /*86a0*/  IADD3 R24, P6, PT, R202, UR12, RZ ;  /* 0x0000000cca187c10 */ /* 0x000fe4000ffde0ff */
[----:B--2---:R-:W-:Y:S01]  /*86b0*/  IADD3 R20, P5, PT, R62, UR10, RZ ;  /* 0x0000000a3e147c10 */ /* 0x004fe2000ffbe0ff */
[----:B------:R2:W-:Y:S01]  /*86c0*/  LDGSTS.E [R26+0x10000], desc[UR22][R68.64], P4 ;  /* 0x10000000441a7fae */ /* 0x0005e2000a1a1016 */
[----:B------:R-:W-:Y:S02]  /*86d0*/  ISETP.GE.AND P4, PT, R241, R45, PT ;  /* 0x0000002df100720c */ /* 0x000fe40003f86270 */
[----:B------:R-:W-:-:S02]  /*86e0*/  IADD3.X R21, PT, PT, R63, UR11, RZ, P5, !PT ;  /* 0x0000000b3f157c10 */ /* 0x000fc4000affe4ff */
[----:B------:R-:W-:Y:S02]  /*86f0*/  IADD3 R58, P5, PT, R58, UR12, RZ ;  /* 0x0000000c3a3a7c10 */ /* 0x000fe4000ffbe0ff */
[----:B------:R-:W-:Y:S02]  /*8700*/  SEL R70, RZ, 0x4, P4 ;  /* 0x00000004ff467807 */ /* 0x000fe40002000000 */
[----:B-1----:R-:W-:Y:S02]  /*8710*/  IADD3.X R25, PT, PT, R203, UR13, RZ, P6, !PT ;  /* 0x0000000dcb197c10 */ /* 0x002fe4000b7fe4ff */
[----:B------:R-:W-:Y:S02]  /*8720*/  IADD3 R62, P6, PT, R200, UR12, RZ ;  /* 0x0000000cc83e7c10 */ /* 0x000fe4000ffde0ff */
[----:B------:R-:W-:Y:S02]  /*8730*/  IADD3.X R59, PT, PT, R59, UR13, RZ, P5, !PT ;  /* 0x0000000d3b3b7c10 */ /* 0x000fe4000affe4ff */
[----:B------:R-:W-:-:S02]  /*8740*/  IADD3.X R63, PT, PT, R201, UR13, RZ, P6, !PT ;  /* 0x0000000dc93f7c10 */ /* 0x000fc4000b7fe4ff */
[----:B------:R-:W-:Y:S02]  /*8750*/  ISETP.NE.U32.AND P6, PT, R71, RZ, PT ;  /* 0x000000ff4700720c */ /* 0x000fe40003fc5070 */
[----:B------:R-:W-:Y:S02]  /*8760*/  ISETP.GE.AND P4, PT, R189, R45, PT ;  /* 0x0000002dbd00720c */ /* 0x000fe40003f86270 */
[----:B------:R-:W-:Y:S02]  /*8770*/  IADD3 R56, P5, PT, R56, UR12, RZ ;  /* 0x0000000c38387c10 */ /* 0x000fe4000ffbe0ff */
[----:B------:R-:W-:Y:S02]  /*8780*/  SEL R70, R70, RZ, P3 ;  /* 0x000000ff46467207 */ /* 0x000fe40001800000 */
[----:B------:R-:W-:Y:S02]  /*8790*/  SEL R71, RZ, 0x4, P4 ;  /* 0x00000004ff477807 */ /* 0x000fe40002000000 */
[----:B------:R-:W-:-:S02]  /*87a0*/  IADD3.X R57, PT, PT, R57, UR13, RZ, P5, !PT ;  /* 0x0000000d39397c10 */ /* 0x000fc4000affe4ff */
[----:B------:R-:W-:Y:S01]  /*87b0*/  ISETP.NE.U32.AND P4, PT, R70, RZ, PT ;  /* 0x000000ff4600720c */ /* 0x000fe20003f85070 */
[----:B------:R1:W-:Y:S01]  /*87c0*/  LDGSTS.E [R26+0x10008], desc[UR22][R72.64], P6 ;  /* 0x10008000481a7fae */ /* 0x0003e2000b1a1016 */
[----:B------:R-:W-:Y:S02]  /*87d0*/  IADD3 R66, P5, PT, R198, UR12, RZ ;  /* 0x0000000cc6427c10 */ /* 0x000fe4000ffbe0ff */
[----:B--2---:R-:W-:Y:S02]  /*87e0*/  IADD3 R68, P6, PT, R196, UR12, RZ ;  /* 0x0000000cc4447c10 */ /* 0x004fe4000ffde0ff */
[----:B------:R-:W-:Y:S02]  /*87f0*/  IADD3.X R67, PT, PT, R199, UR13, RZ, P5, !PT ;  /* 0x0000000dc7437c10 */ /* 0x000fe4000affe4ff */
[----:B------:R-:W-:Y:S02]  /*8800*/  IADD3 R54, P5, PT, R54, UR12, RZ ;  /* 0x0000000c36367c10 */ /* 0x000fe4000ffbe0ff */
[----:B------:R-:W-:-:S02]  /*8810*/  LOP3.LUT R189, R2, 0x5c, RZ, 0xfc, !PT ;  /* 0x0000005c02bd7812 */ /* 0x000fc400078efcff */
[----:B------:R-:W-:Y:S01]  /*8820*/  IADD3.X R55, PT, PT, R55, UR13, RZ, P5, !PT ;  /* 0x0000000d37377c10 */ /* 0x000fe2000affe4ff */
[----:B------:R2:W-:Y:S01]  /*8830*/  LDGSTS.E [R26+0x12000], desc[UR22][R74.64], P4 ;  /* 0x120000004a1a7fae */ /* 0x0005e2000a1a1016 */
[----:B------:R-:W-:Y:S02]  /*8840*/  IADD3 R52, P5, PT, R52, UR12, RZ ;  /* 0x0000000c34347c10 */ /* 0x000fe4000ffbe0ff */
[----:B------:R-:W-:Y:S02]  /*8850*/  IADD3.X R69, PT, PT, R197, UR13, RZ, P6, !PT ;  /* 0x0000000dc5457c10 */ /* 0x000fe4000b7fe4ff */
[----:B------:R-:W-:Y:S02]  /*8860*/  IADD3 R70, P6, PT, R194, UR12, RZ ;  /* 0x0000000cc2467c10 */ /* 0x000fe4000ffde0ff */
[----:B------:R-:W-:Y:S02]  /*8870*/  SEL R80, R71, RZ, P3 ;  /* 0x000000ff47507207 */ /* 0x000fe40001800000 */
[----:B------:R-:W-:-:S02]  /*8880*/  ISETP.GE.AND P4, PT, R189, R45, PT ;  /* 0x0000002dbd00720c */ /* 0x000fc40003f86270 */
[----:B------:R-:W-:Y:S02]  /*8890*/  IADD3.X R53, PT, PT, R53, UR13, RZ, P5, !PT ;  /* 0x0000000d35357c10 */ /* 0x000fe4000affe4ff */
[----:B------:R-:W-:Y:S02]  /*88a0*/  IADD3 R50, P5, PT, R50, UR12, RZ ;  /* 0x0000000c32327c10 */ /* 0x000fe4000ffbe0ff */
[----:B------:R-:W-:Y:S02]  /*88b0*/  IADD3.X R71, PT, PT, R195, UR13, RZ, P6, !PT ;  /* 0x0000000dc3477c10 */ /* 0x000fe4000b7fe4ff */
[----:B------:R-:W-:Y:S02]  /*88c0*/  ISETP.NE.U32.AND P6, PT, R80, RZ, PT ;  /* 0x000000ff5000720c */ /* 0x000fe40003fc5070 */
[----:B------:R-:W-:Y:S02]  /*88d0*/  SEL R80, RZ, 0x4, P4 ;  /* 0x00000004ff507807 */ /* 0x000fe40002000000 */
[----:B------:R-:W-:-:S02]  /*88e0*/  IADD3.X R51, PT, PT, R51, UR13, RZ, P5, !PT ;  /* 0x0000000d33337c10 */ /* 0x000fc4000affe4ff */
[----:B-1----:R-:W-:Y:S02]  /*88f0*/  IADD3 R72, P5, PT, R192, UR12, RZ ;  /* 0x0000000cc0487c10 */ /* 0x002fe4000ffbe0ff */
[----:B------:R-:W-:Y:S02]  /*8900*/  SEL R80, R80, RZ, P3 ;  /* 0x000000ff50507207 */ /* 0x000fe40001800000 */
[----:B------:R-:W-:Y:S02]  /*8910*/  ISETP.GE.AND P4, PT, R158, R45, PT ;  /* 0x0000002d9e00720c */ /* 0x000fe40003f86270 */
[----:B------:R-:W-:Y:S01]  /*8920*/  IADD3.X R73, PT, PT, R193, UR13, RZ, P5, !PT ;  /* 0x0000000dc1497c10 */ /* 0x000fe2000affe4ff */
[----:B------:R1:W-:Y:S01]  /*8930*/  LDGSTS.E [R26+0x12008], desc[UR22][R76.64], P6 ;  /* 0x120080004c1a7fae */ /* 0x0003e2000b1a1016 */
[----:B------:R-:W-:Y:S02]  /*8940*/  ISETP.NE.U32.AND P5, PT, R80, RZ, PT ;  /* 0x000000ff5000720c */ /* 0x000fe40003fa5070 */
[----:B------:R-:W-:-:S02]  /*8950*/  SEL R81, RZ, 0x4, P4 ;  /* 0x00000004ff517807 */ /* 0x000fc40002000000 */
[-C--:B------:R-:W-:Y:S02]  /*8960*/  ISETP.GE.AND P4, PT, R221, R45.reuse, PT ;  /* 0x0000002ddd00720c */ /* 0x080fe40003f86270 */
[----:B------:R-:W-:Y:S02]  /*8970*/  SEL R81, R81, RZ, P3 ;  /* 0x000000ff51517207 */ /* 0x000fe40001800000 */
[----:B------:R-:W-:Y:S02]  /*8980*/  SEL R80, RZ, 0x4, P4 ;  /* 0x00000004ff507807 */ /* 0x000fe40002000000 */
[----:B------:R-:W-:Y:S01]  /*8990*/  ISETP.GE.AND P4, PT, R159, R45, PT ;  /* 0x0000002d9f00720c */ /* 0x000fe20003f86270 */
[----:B------:R-:W-:Y:S01]  /*89a0*/  VIADD R159, R3, UR7 ;  /* 0x00000007039f7c36 */ /* 0x000fe20008000000 */
[----:B------:R-:W-:Y:S01]  /*89b0*/  SEL R80, R80, RZ, P3 ;  /* 0x000000ff50507207 */ /* 0x000fe20001800000 */
[----:B------:R3:W-:Y:S01]  /*89c0*/  LDGSTS.E [R26+0x14000], desc[UR22][R78.64], P5 ;  /* 0x140000004e1a7fae */ /* 0x0007e2000a9a1016 */
[----:B------:R-:W-:-:S02]  /*89d0*/  SEL R45, RZ, 0x4, P4 ;  /* 0x00000004ff2d7807 */ /* 0x000fc40002000000 */
[----:B------:R-:W-:Y:S02]  /*89e0*/  IADD3 R46, P5, PT, R46, UR12, RZ ;  /* 0x0000000c2e2e7c10 */ /* 0x000fe4000ffbe0ff */
[----:B------:R-:W-:Y:S02]  /*89f0*/  SEL R45, R45, RZ, P3 ;  /* 0x000000ff2d2d7207 */ /* 0x000fe40001800000 */
[----:B------:R-:W-:Y:S02]  /*8a00*/  ISETP.NE.U32.AND P4, PT, R81, RZ, PT ;  /* 0x000000ff5100720c */ /* 0x000fe40003f85070 */
[----:B------:R-:W-:Y:S02]  /*8a10*/  ISETP.NE.U32.AND P3, PT, R80, RZ, PT ;  /* 0x000000ff5000720c */ /* 0x000fe40003f65070 */
[----:B------:R-:W-:Y:S02]  /*8a20*/  IADD3.X R47, PT, PT, R47, UR13, RZ, P5, !PT ;  /* 0x0000000d2f2f7c10 */ /* 0x000fe4000affe4ff */
[----:B------:R-:W-:-:S02]  /*8a30*/  ISETP.NE.U32.AND P5, PT, R45, RZ, PT ;  /* 0x000000ff2d00720c */ /* 0x000fc40003fa5070 */
[----:B------:R-:W-:-:S04]  /*8a40*/  IADD3 R48, P6, PT, R48, UR12, RZ ;  /* 0x0000000c30307c10 */ /* 0x000fc8000ffde0ff */
[----:B------:R-:W-:Y:S01]  /*8a50*/  IADD3.X R49, PT, PT, R49, UR13, RZ, P6, !PT ;  /* 0x0000000d31317c10 */ /* 0x000fe2000b7fe4ff */
[----:B------:R3:W-:Y:S01]  /*8a60*/  LDGSTS.E [R26+0x14008], desc[UR22][R22.64], P4 ;  /* 0x14008000161a7fae */ /* 0x0007e2000a1a1016 */
[----:B--2---:R-:W-:-:S03]  /*8a70*/  IADD3 R74, P6, PT, R190, UR12, RZ ;  /* 0x0000000cbe4a7c10 */ /* 0x004fc6000ffde0ff */
[----:B------:R3:W-:Y:S01]  /*8a80*/  LDGSTS.E [R26+0x16000], desc[UR22][R64.64], P3 ;  /* 0x16000000401a7fae */ /* 0x0007e200099a1016 */
[----:B------:R-:W-:Y:S02]  /*8a90*/  IADD3.X R75, PT, PT, R191, UR13, RZ, P6, !PT ;  /* 0x0000000dbf4b7c10 */ /* 0x000fe4000b7fe4ff */
[----:B------:R-:W-:Y:S01]  /*8aa0*/  IADD3 R60, P6, PT, R60, UR12, RZ ;  /* 0x0000000c3c3c7c10 */ /* 0x000fe2000ffde0ff */
[----:B------:R3:W-:Y:S01]  /*8ab0*/  LDGSTS.E [R26+0x16008], desc[UR22][R20.64], P5 ;  /* 0x16008000141a7fae */ /* 0x0007e2000a9a1016 */
[----:B------:R-:W-:Y:S02]  /*8ac0*/  ISETP.GE.AND P3, PT, R252, 0x100, PT ;  /* 0x00000100fc00780c */ /* 0x000fe40003f66270 */
[----:B------:R-:W-:Y:S01]  /*8ad0*/  IADD3.X R61, PT, PT, R61, UR13, RZ, P6, !PT ;  /* 0x0000000d3d3d7c10 */ /* 0x000fe2000b7fe4ff */
[----:B------:R-:W0:Y:S01]  /*8ae0*/  LDGDEPBAR ;  /* 0x00000000000079af */ /* 0x000e220000000000 */
[----:B-1----:R-:W-:-:S03]  /*8af0*/  IADD3 R76, P6, PT, R206, UR12, RZ ;  /* 0x0000000cce4c7c10 */ /* 0x002fc6000ffde0ff */
[----:B------:R3:W-:Y:S01]  /*8b00*/  LDGSTS.E [R159+0x1c000], desc[UR22][R24.64], P2 ;  /* 0x1c000000189f7fae */ /* 0x0007e200091a1016 */
[----:B------:R-:W-:-:S03]  /*8b10*/  IADD3.X R77, PT, PT, R207, UR13, RZ, P6, !PT ;  /* 0x0000000dcf4d7c10 */ /* 0x000fc6000b7fe4ff */
        /* <DEDUP_REMOVED lines=15> */
[----:B------:R-:W-:-:S03]  /*8c10*/  ISETP.GE.AND P2, PT, R252, 0x80, PT ;  /* 0x00000080fc00780c */ /* 0x000fc60003f46270 */
[----:B------:R-:W0:Y:S01]  /*8c20*/  LDGDEPBAR ;  /* 0x00000000000079af */ /* 0x000e220000000000 */
[----:B------:R-:W-:Y:S09]  /*8c30*/  @!P3 BRA `(.L_x_7) ;  /* 0x0000004400dcb947 */ /* 0x000ff20003800000 */
[----:B------:R-:W-:Y:S01]  /*8c40*/  SHF.R.S32.HI R137, RZ, 0x1f, R18 ;  /* 0x0000001fff897819 */ /* 0x000fe20000011412 */
[----:B---3--:R-:W-:Y:S01]  /*8c50*/  IMAD R56, R127, UR16, RZ ;  /* 0x000000107f387c24 */ /* 0x008fe2000f8e02ff */
[----:B------:R-:W-:Y:S01]  /*8c60*/  IADD3 R166, P5, PT, R18, R219, RZ ;  /* 0x000000db12a67210 */ /* 0x000fe20007fbe0ff */
[----:B------:R-:W-:Y:S01]  /*8c70*/  IMAD R226, R226, UR16, RZ ;  /* 0x00000010e2e27c24 */ /* 0x000fe2000f8e02ff */
[----:B------:R-:W-:Y:S01]  /*8c80*/  IADD3 R164, P6, PT, R18, R214, RZ ;  /* 0x000000d612a47210 */ /* 0x000fe20007fde0ff */
[----:B------:R-:W-:Y:S01]  /*8c90*/  IMAD R129, R120, UR16, RZ ;  /* 0x0000001078817c24 */ /* 0x000fe2000f8e02ff */
[----:B------:R-:W-:Y:S01]  /*8ca0*/  IADD3 R162, P3, PT, R18, R42, RZ ;  /* 0x0000002a12a27210 */ /* 0x000fe20007f7e0ff */
[----:B------:R-:W-:Y:S01]  /*8cb0*/  IMAD R131, R222, UR16, RZ ;  /* 0x00000010de837c24 */ /* 0x000fe2000f8e02ff */
[----:B------:R-:W-:Y:S01]  /*8cc0*/  IADD3 R160, P4, PT, R18, R40, RZ ;  /* 0x0000002812a07210 */ /* 0x000fe20007f9e0ff */
[----:B------:R-:W-:Y:S01]  /*8cd0*/  IMAD R44, R185, UR16, RZ ;  /* 0x00000010b92c7c24 */ /* 0x000fe2000f8e02ff */
[-C--:B------:R-:W-:Y:S01]  /*8ce0*/  LEA.HI.X.SX32 R167, R219, R137.reuse, 0x1, P5 ;  /* 0x00000089dba77211 */ /* 0x080fe200028f0eff */
[----:B------:R-:W-:Y:S01]  /*8cf0*/  IMAD R52, R123, UR16, RZ ;  /* 0x000000107b347c24 */ /* 0x000fe2000f8e02ff */
[-C--:B------:R-:W-:Y:S01]  /*8d00*/  LEA.HI.X.SX32 R165, R214, R137.reuse, 0x1, P6 ;  /* 0x00000089d6a57211 */ /* 0x080fe200030f0eff */
[----:B------:R-:W-:Y:S01]  /*8d10*/  IMAD R133, R221, UR16, RZ ;  /* 0x00000010dd857c24 */ /* 0x000fe2000f8e02ff */
[-C--:B------:R-:W-:Y:S01]  /*8d20*/  LEA.HI.X.SX32 R163, R42, R137.reuse, 0x1, P3 ;  /* 0x000000892aa37211 */ /* 0x080fe200018f0eff */
[----:B------:R-:W-:Y:S01]  /*8d30*/  IMAD R48, R187, UR16, RZ ;  /* 0x00000010bb307c24 */ /* 0x000fe2000f8e02ff */
[C---:B------:R-:W-:Y:S01]  /*8d40*/  IADD3 R158, P5, PT, R18.reuse, R36, RZ ;  /* 0x00000024129e7210 */ /* 0x040fe20007fbe0ff */
[----:B------:R-:W-:Y:S01]  /*8d50*/  IMAD R60, R189, UR16, RZ ;  /* 0x00000010bd3c7c24 */ /* 0x000fe2000f8e02ff */
[----:B------:R-:W-:Y:S01]  /*8d60*/  IADD3 R156, P6, PT, R18, R34, RZ ;  /* 0x00000022129c7210 */ /* 0x000fe20007fde0ff */
[----:B------:R-:W-:Y:S01]  /*8d70*/  IMAD R42, R184, UR16, RZ ;  /* 0x00000010b82a7c24 */ /* 0x000fe2000f8e02ff */
[----:B------:R-:W-:Y:S01]  /*8d80*/  IADD3 R154, P3, PT, R18, R30, RZ ;  /* 0x0000001e129a7210 */ /* 0x000fe20007f7e0ff */
[----:B------:R-:W-:Y:S01]  /*8d90*/  IMAD R68, R240, UR16, RZ ;  /* 0x00000010f0447c24 */ /* 0x000fe2000f8e02ff */
[-C--:B------:R-:W-:Y:S01]  /*8da0*/  LEA.HI.X.SX32 R161, R40, R137.reuse, 0x1, P4 ;  /* 0x0000008928a17211 */ /* 0x080fe200020f0eff */
[----:B------:R-:W-:Y:S01]  /*8db0*/  IMAD R40, R121, UR16, RZ ;  /* 0x0000001079287c24 */ /* 0x000fe2000f8e02ff */
[----:B------:R-:W-:Y:S01]  /*8dc0*/  IADD3 R152, P4, PT, R18, R28, RZ ;  /* 0x0000001c12987210 */ /* 0x000fe20007f9e0ff */
[----:B------:R-:W-:Y:S01]  /*8dd0*/  IMAD R50, R215, UR16, RZ ;  /* 0x00000010d7327c24 */ /* 0x000fe2000f8e02ff */
[-C--:B------:R-:W-:Y:S01]  /*8de0*/  LEA.HI.X.SX32 R159, R36, R137.reuse, 0x1, P5 ;  /* 0x00000089249f7211 */ /* 0x080fe200028f0eff */
[----:B------:R-:W-:Y:S01]  /*8df0*/  IMAD R64, R205, UR16, RZ ;  /* 0x00000010cd407c24 */ /* 0x000fe2000f8e02ff */
[-C--:B------:R-:W-:Y:S01]  /*8e00*/  LEA.HI.X.SX32 R157, R34, R137.reuse, 0x1, P6 ;  /* 0x00000089229d7211 */ /* 0x080fe200030f0eff */
[----:B------:R-:W-:Y:S01]  /*8e10*/  IMAD R74, R237, UR16, RZ ;  /* 0x00000010ed4a7c24 */ /* 0x000fe2000f8e02ff */
[----:B------:R-:W-:Y:S01]  /*8e20*/  LEA.HI.X.SX32 R155, R30, R137, 0x1, P3 ;  /* 0x000000891e9b7211 */ /* 0x000fe200018f0eff */
[----:B------:R-:W-:Y:S01]  /*8e30*/  IMAD R58, R188, UR16, RZ ;  /* 0x00000010bc3a7c24 */ /* 0x000fe2000f8e02ff */
[C---:B------:R-:W-:Y:S01]  /*8e40*/  IADD3 R150, P5, PT, R18.reuse, R213, RZ ;  /* 0x000000d512967210 */ /* 0x040fe20007fbe0ff */
[----:B------:R-:W-:Y:S01]  /*8e50*/  IMAD R70, R239, UR16, RZ ;  /* 0x00000010ef467c24 */ /* 0x000fe2000f8e02ff */
[----:B------:R-:W-:Y:S01]  /*8e60*/  IADD3 R148, P6, PT, R18, R41, RZ ;  /* 0x0000002912947210 */ /* 0x000fe20007fde0ff */
[----:B------:R-:W-:Y:S01]  /*8e70*/  IMAD R80, R234, UR16, RZ ;  /* 0x00000010ea507c24 */ /* 0x000fe2000f8e02ff */
[----:B------:R-:W-:Y:S01]  /*8e80*/  IADD3 R146, P3, PT, R18, R38, RZ ;  /* 0x0000002612927210 */ /* 0x000fe20007f7e0ff */
[----:B------:R-:W-:Y:S01]  /*8e90*/  IMAD R66, R250, UR16, RZ ;  /* 0x00000010fa427c24 */ /* 0x000fe2000f8e02ff */
[----:B------:R-:W-:Y:S01]  /*8ea0*/  LEA.HI.X.SX32 R153, R28, R137, 0x1, P4 ;  /* 0x000000891c997211 */ /* 0x000fe200020f0eff */
        /* <DEDUP_REMOVED lines=11> */
[C---:B------:R-:W-:Y:S01]  /*8f60*/  IADD3 R140, P6, PT, R18.reuse, R29, RZ ;  /* 0x0000001d128c7210 */ /* 0x040fe20007fde0ff */
        /* <DEDUP_REMOVED lines=13> */
[----:B------:R-:W-:Y:S01]  /*9040*/  LEA.HI.X.SX32 R137, R19, R137, 0x1, P4 ;  /* 0x0000008913897211 */ /* 0x000fe200020f0eff */
[----:B------:R-:W-:Y:S01]  /*9050*/  IMAD R94, R244, UR16, RZ ;  /* 0x00000010f45e7c24 */ /* 0x000fe2000f8e02ff */
[----:B------:R-:W-:Y:S01]  /*9060*/  SHF.R.S32.HI R122, RZ, 0x1f, R5 ;  /* 0x0000001fff7a7819 */ /* 0x000fe20000011405 */
[----:B------:R-:W-:Y:S01]  /*9070*/  IMAD R90, R242, UR16, RZ ;  /* 0x00000010f25a7c24 */ /* 0x000fe2000f8e02ff */
[C---:B------:R-:W-:Y:S01]  /*9080*/  IADD3 R134, P4, PT, R5.reuse, R17, RZ ;  /* 0x0000001105867210 */ /* 0x040fe20007f9e0ff */
[----:B------:R-:W-:Y:S01]  /*9090*/  IMAD R46, R186, UR16, RZ ;  /* 0x00000010ba2e7c24 */ /* 0x000fe2000f8e02ff */
[----:B------:R-:W-:Y:S01]  /*90a0*/  IADD3 R169, P3, PT, R5, R210, RZ ;  /* 0x000000d205a97210 */ /* 0x000fe20007f7e0ff */
        /* <DEDUP_REMOVED lines=14> */
[----:B------:R-:W1:Y:S01]  /*9190*/  LDCU.128 UR24, c[0x0][0x380] ;  /* 0x00007000ff1877ac */ /* 0x000e620008000c00 */
[C---:B------:R-:W-:Y:S01]  /*91a0*/  IADD3 R26, P3, PT, R5.reuse, R9, RZ ;  /* 0x00000009051a7210 */ /* 0x040fe20007f7e0ff */
        /* <DEDUP_REMOVED lines=9> */
[----:B------:R-:W-:Y:S01]  /*9240*/  IADD3 R28, P4, PT, R5, R10, RZ ;  /* 0x0000000a051c7210 */ /* 0x000fe20007f9e0ff */
[----:B------:R-:W-:Y:S01]  /*9250*/  IMAD R120, R249, UR16, RZ ;  /* 0x00000010f9787c24 */ /* 0x000fe2000f8e02ff */
[----:B------:R-:W-:Y:S01]  /*9260*/  IADD3 R34, P3, PT, R5, R13, RZ ;  /* 0x0000000d05227210 */ /* 0x000fe20007f7e0ff */
[----:B------:R-:W-:Y:S01]  /*9270*/  IMAD R6, R251, UR16, RZ ;  /* 0x00000010fb067c24 */ /* 0x000fe2000f8e02ff */
[----:B------:R-:W-:Y:S01]  /*9280*/  IADD3 R17, P5, PT, R5, R226, RZ ;  /* 0x000000e205117210 */ /* 0x000fe20007fbe0ff */
[----:B------:R-:W-:Y:S01]  /*9290*/  UIMAD UR17, UR15, 0xc, URZ ;  /* 0x0000000c0f1178a4 */ /* 0x000fe2000f8e02ff */
[-C--:B------:R-:W-:Y:S01]  /*92a0*/  LEA.HI.X.SX32 R27, R10, R122.reuse, 0x1, P4 ;  /* 0x0000007a0a1b7211 */ /* 0x080fe200020f0eff */
[----:B-1----:R-:W-:Y:S01]  /*92b0*/  UIMAD.WIDE.U32 UR20, UR4, 0xc, UR26 ;  /* 0x0000000c041478a5 */ /* 0x002fe2000f8e001a */
[-C--:B------:R-:W-:Y:S01]  /*92c0*/  LEA.HI.X.SX32 R33, R13, R122.reuse, 0x1, P3 ;  /* 0x0000007a0d217211 */ /* 0x080fe200018f0eff */
[----:B------:R-:W-:Y:S01]  /*92d0*/  UIMAD.WIDE.U32 UR24, UR5, 0xc, UR24 ;  /* 0x0000000c051878a5 */ /* 0x000fe2000f8e0018 */
[----:B------:R-:W-:Y:S01]  /*92e0*/  LEA.HI.X.SX32 R172, R226, R122, 0x1, P5 ;  /* 0x0000007ae2ac7211 */ /* 0x000fe200028f0eff */
[----:B------:R-:W-:Y:S01]  /*92f0*/  IMAD.SHL.U32 R10, R169, 0x4, RZ ;  /* 0x00000004a90a7824 */ /* 0x000fe200078e00ff */
[C---:B------:R-:W-:Y:S01]  /*9300*/  IADD3 R36, P4, PT, R5.reuse, R14, RZ ;  /* 0x0000000e05247210 */ /* 0x040fe20007f9e0ff */
[----:B------:R-:W-:Y:S01]  /*9310*/  UIMAD UR18, UR6, 0xc, URZ ;  /* 0x0000000c061278a4 */ /* 0x000fe2000f8e02ff */
[C---:B------:R-:W-:Y:S01]  /*9320*/  IADD3 R128, P3, PT, R5.reuse, R129, RZ ;  /* 0x0000008105807210 */ /* 0x040fe20007f7e0ff */
[----:B------:R-:W-:Y:S01]  /*9330*/  VIADD R124, R124, 0xfffffe80 ;  /* 0xfffffe807c7c7836 */ /* 0x000fe20000000000 */
[----:B------:R-:W-:Y:S01]  /*9340*/  IADD3 R22, P5, PT, R5, R8, RZ ;  /* 0x0000000805167210 */ /* 0x000fe20007fbe0ff */
[----:B------:R-:W-:Y:S01]  /*9350*/  UMOV UR19, UR20 ;  /* 0x0000001400137c82 */ /* 0x000fe20008000000 */
[-C--:B------:R-:W-:Y:S01]  /*9360*/  LEA.HI.X.SX32 R35, R14, R122.reuse, 0x1, P4 ;  /* 0x0000007a0e237211 */ /* 0x080fe200020f0eff */
[----:B------:R-:W-:Y:S01]  /*9370*/  IMAD.SHL.U32 R14, R17, 0x4, RZ ;  /* 0x00000004110e7824 */ /* 0x000fe200078e00ff */
[-C--:B------:R-:W-:Y:S01]  /*9380*/  LEA.HI.X.SX32 R129, R129, R122.reuse, 0x1, P3 ;  /* 0x0000007a81817211 */ /* 0x080fe200018f0eff */
[----:B------:R-:W-:Y:S01]  /*9390*/  UMOV UR15, 0x1 ;  /* 0x00000001000f7882 */ /* 0x000fe20000000000 */
[----:B------:R-:W-:Y:S01]  /*93a0*/  LEA.HI.X.SX32 R21, R8, R122, 0x1, P5 ;  /* 0x0000007a08157211 */ /* 0x000fe200028f0eff */
[----:B------:R-:W-:Y:S01]  /*93b0*/  UMOV UR16, 0x2 ;  /* 0x0000000200107882 */ /* 0x000fe20000000000 */
[C---:B------:R-:W-:Y:S01]  /*93c0*/  IADD3 R130, P4, PT, R5.reuse, R131, RZ ;  /* 0x0000008305827210 */ /* 0x040fe20007f9e0ff */
[----:B------:R-:W-:Y:S01]  /*93d0*/  UMOV UR4, URZ ;  /* 0x000000ff00047c82 */ /* 0x000fe20008000000 */
[C---:B------:R-:W-:Y:S01]  /*93e0*/  IADD3 R45, P3, PT, R5.reuse, R44, RZ ;  /* 0x0000002c052d7210 */ /* 0x040fe20007f7e0ff */
[----:B------:R-:W-:Y:S01]  /*93f0*/  UMOV UR5, URZ ;  /* 0x000000ff00057c82 */ /* 0x000fe20008000000 */
[----:B------:R-:W-:Y:S01]  /*9400*/  IADD3 R30, P5, PT, R5, R11, RZ ;  /* 0x0000000b051e7210 */ /* 0x000fe20007fbe0ff */
[----:B------:R-:W-:Y:S01]  /*9410*/  UMOV UR6, URZ ;  /* 0x000000ff00067c82 */ /* 0x000fe20008000000 */
[-C--:B------:R-:W-:Y:S01]  /*9420*/  LEA.HI.X.SX32 R131, R131, R122.reuse, 0x1, P4 ;  /* 0x0000007a83837211 */ /* 0x080fe200020f0eff */
[----:B------:R-:W-:Y:S01]  /*9430*/  UIADD3 UR17, UPT, UPT, UR21, UR17, URZ ;  /* 0x0000001115117290 */ /* 0x000fe2000fffe0ff */
[-C--:B------:R-:W-:Y:S01]  /*9440*/  LEA.HI.X.SX32 R44, R44, R122.reuse, 0x1, P3 ;  /* 0x0000007a2c2c7211 */ /* 0x080fe200018f0eff */
[----:B------:R-:W-:Y:S01]  /*9450*/  UIADD3 UR18, UPT, UPT, UR25, UR18, URZ ;  /* 0x0000001219127290 */ /* 0x000fe2000fffe0ff */
[----:B------:R-:W-:Y:S01]  /*9460*/  LEA.HI.X.SX32 R29, R11, R122, 0x1, P5 ;  /* 0x0000007a0b1d7211 */ /* 0x000fe200028f0eff */
[----:B------:R-:W-:Y:S01]  /*9470*/  UMOV UR20, UR24 ;  /* 0x0000001800147c82 */ /* 0x000fe20008000000 */
[----:B------:R-:W-:-:S02]  /*9480*/  IADD3 R41, P4, PT, R5, R40, RZ ;  /* 0x0000002805297210 */ /* 0x000fc40007f9e0ff */
[C---:B------:R-:W-:Y:S02]  /*9490*/  IADD3 R53, P3, PT, R5.reuse, R52, RZ ;  /* 0x0000003405357210 */ /* 0x040fe40007f7e0ff */
[----:B------:R-:W-:Y:S02]  /*94a0*/  IADD3 R132, P5, PT, R5, R133, RZ ;  /* 0x0000008505847210 */ /* 0x000fe40007fbe0ff */
[-C--:B------:R-:W-:Y:S02]  /*94b0*/  LEA.HI.X.SX32 R40, R40, R122.reuse, 0x1, P4 ;  /* 0x0000007a28287211 */ /* 0x080fe400020f0eff */
[-C--:B------:R-:W-:Y:S02]  /*94c0*/  LEA.HI.X.SX32 R52, R52, R122.reuse, 0x1, P3 ;  /* 0x0000007a34347211 */ /* 0x080fe400018f0eff */
[----:B------:R-:W-:Y:S02]  /*94d0*/  LEA.HI.X.SX32 R133, R133, R122, 0x1, P5 ;  /* 0x0000007a85857211 */ /* 0x000fe400028f0eff */
[----:B------:R-:W-:-:S02]  /*94e0*/  IADD3 R49, P4, PT, R5, R48, RZ ;  /* 0x0000003005317210 */ /* 0x000fc40007f9e0ff */
[C---:B------:R-:W-:Y:S02]  /*94f0*/  IADD3 R61, P3, PT, R5.reuse, R60, RZ ;  /* 0x0000003c053d7210 */ /* 0x040fe40007f7e0ff */
[C---:B------:R-:W-:Y:S02]  /*9500*/  IADD3 R43, P5, PT, R5.reuse, R42, RZ ;  /* 0x0000002a052b7210 */ /* 0x040fe40007fbe0ff */
        /* <DEDUP_REMOVED lines=13> */
[----:B------:R-:W-:Y:S02]  /*95e0*/  LEA.HI.X.SX32 R74, R74, R122, 0x1, P3 ;  /* 0x0000007a4a4a7211 */ /* 0x000fe400018f0eff */
[----:B------:R-:W-:Y:S02]  /*95f0*/  IADD3 R171, P6, PT, R5, R208, RZ ;  /* 0x000000d005ab7210 */ /* 0x000fe40007fde0ff */
[----:B------:R-:W-:-:S02]  /*9600*/  LEA.HI.X.SX32 R58, R58, R122, 0x1, P5 ;  /* 0x0000007a3a3a7211 */ /* 0x000fc400028f0eff */
[----:B------:R-:W-:Y:S01]  /*9610*/  IADD3 R71, P4, PT, R5, R70, RZ ;  /* 0x0000004605477210 */ /* 0x000fe20007f9e0ff */
[----:B------:R-:W-:Y:S01]  /*9620*/  IMAD.SHL.U32 R8, R171, 0x4, RZ ;  /* 0x00000004ab087824 */ /* 0x000fe200078e00ff */
[C---:B------:R-:W-:Y:S02]  /*9630*/  IADD3 R81, P3, PT, R5.reuse, R80, RZ ;  /* 0x0000005005517210 */ /* 0x040fe40007f7e0ff */
[----:B------:R-:W-:Y:S02]  /*9640*/  IADD3 R67, P5, PT, R5, R66, RZ ;  /* 0x0000004205437210 */ /* 0x000fe40007fbe0ff */
[-C--:B------:R-:W-:Y:S02]  /*9650*/  LEA.HI.X.SX32 R208, R208, R122.reuse, 0x1, P6 ;  /* 0x0000007ad0d07211 */ /* 0x080fe400030f0eff */
[-C--:B------:R-:W-:Y:S02]  /*9660*/  LEA.HI.X.SX32 R70, R70, R122.reuse, 0x1, P4 ;  /* 0x0000007a46467211 */ /* 0x080fe400020f0eff */
[----:B------:R-:W-:-:S02]  /*9670*/  LEA.HI.X.SX32 R80, R80, R122, 0x1, P3 ;  /* 0x0000007a50507211 */ /* 0x000fc400018f0eff */
[C---:B------:R-:W-:Y:S02]  /*9680*/  IADD3 R16, P6, PT, R5.reuse, R225, RZ ;  /* 0x000000e105107210 */ /* 0x040fe40007fde0ff */
[----:B------:R-:W-:Y:S02]  /*9690*/  LEA.HI.X.SX32 R66, R66, R122, 0x1, P5 ;  /* 0x0000007a42427211 */ /* 0x000fe400028f0eff */
[C---:B------:R-:W-:Y:S02]  /*96a0*/  IADD3 R77, P4, PT, R5.reuse, R76, RZ ;  /* 0x0000004c054d7210 */ /* 0x040fe40007f9e0ff */
[C---:B------:R-:W-:Y:S02]  /*96b0*/  IADD3 R87, P3, PT, R5.reuse, R86, RZ ;  /* 0x0000005605577210 */ /* 0x040fe40007f7e0ff */
[----:B------:R-:W-:Y:S02]  /*96c0*/  IADD3 R73, P5, PT, R5, R72, RZ ;  /* 0x0000004805497210 */ /* 0x000fe40007fbe0ff */
[----:B------:R-:W-:-:S02]  /*96d0*/  LEA.HI.X.SX32 R170, R225, R122, 0x1, P6 ;  /* 0x0000007ae1aa7211 */ /* 0x000fc400030f0eff */
[-C--:B------:R-:W-:Y:S02]  /*96e0*/  LEA.HI.X.SX32 R76, R76, R122.reuse, 0x1, P4 ;  /* 0x0000007a4c4c7211 */ /* 0x080fe400020f0eff */
[----:B------:R-:W-:Y:S02]  /*96f0*/  LEA.HI.X.SX32 R86, R86, R122, 0x1, P3 ;  /* 0x0000007a56567211 */ /* 0x000fe400018f0eff */
[C---:B------:R-:W-:Y:S02]  /*9700*/  IADD3 R24, P6, PT, R5.reuse, R224, RZ ;  /* 0x000000e005187210 */ /* 0x040fe40007fde0ff */
[----:B------:R-:W-:Y:S02]  /*9710*/  LEA.HI.X.SX32 R72, R72, R122, 0x1, P5 ;  /* 0x0000007a48487211 */ /* 0x000fe400028f0eff */
[C---:B------:R-:W-:Y:S02]  /*9720*/  IADD3 R83, P4, PT, R5.reuse, R82, RZ ;  /* 0x0000005205537210 */ /* 0x040fe40007f9e0ff */
[----:B------:R-:W-:-:S02]  /*9730*/  IADD3 R93, P3, PT, R5, R92, RZ ;  /* 0x0000005c055d7210 */ /* 0x000fc40007f7e0ff */
[C---:B------:R-:W-:Y:S02]  /*9740*/  IADD3 R79, P5, PT, R5.reuse, R78, RZ ;  /* 0x0000004e054f7210 */ /* 0x040fe40007fbe0ff */
[-C--:B------:R-:W-:Y:S02]  /*9750*/  LEA.HI.X.SX32 R23, R224, R122.reuse, 0x1, P6 ;  /* 0x0000007ae0177211 */ /* 0x080fe400030f0eff */
[-C--:B------:R-:W-:Y:S02]  /*9760*/  LEA.HI.X.SX32 R82, R82, R122.reuse, 0x1, P4 ;  /* 0x0000007a52527211 */ /* 0x080fe400020f0eff */
[----:B------:R-:W-:Y:S02]  /*9770*/  LEA.HI.X.SX32 R92, R92, R122, 0x1, P3 ;  /* 0x0000007a5c5c7211 */ /* 0x000fe400018f0eff */
[----:B------:R-:W-:Y:S02]  /*9780*/  IADD3 R32, P6, PT, R5, R12, RZ ;  /* 0x0000000c05207210 */ /* 0x000fe40007fde0ff */
[----:B------:R-:W-:-:S02]  /*9790*/  LEA.HI.X.SX32 R78, R78, R122, 0x1, P5 ;  /* 0x0000007a4e4e7211 */ /* 0x000fc400028f0eff */
[C---:B------:R-:W-:Y:S02]  /*97a0*/  IADD3 R89, P4, PT, R5.reuse, R88, RZ ;  /* 0x0000005805597210 */ /* 0x040fe40007f9e0ff */
[C---:B------:R-:W-:Y:S02]  /*97b0*/  IADD3 R99, P3, PT, R5.reuse, R98, RZ ;  /* 0x0000006205637210 */ /* 0x040fe40007f7e0ff */
[----:B------:R-:W-:Y:S02]  /*97c0*/  IADD3 R85, P5, PT, R5, R84, RZ ;  /* 0x0000005405557210 */ /* 0x000fe40007fbe0ff */
[-C--:B------:R-:W-:Y:S01]  /*97d0*/  LEA.HI.X.SX32 R31, R12, R122.reuse, 0x1, P6 ;  /* 0x0000007a0c1f7211 */ /* 0x080fe200030f0eff */
[----:B------:R-:W-:Y:S01]  /*97e0*/  IMAD.SHL.U32 R12, R127, 0x4, RZ ;  /* 0x000000047f0c7824 */ /* 0x000fe200078e00ff */
        /* <DEDUP_REMOVED lines=23> */
[----:B------:R-:W-:Y:S02]  /*9960*/  SHF.R.S32.HI R126, RZ, 0x1f, R252 ;  /* 0x0000001fff7e7819 */ /* 0x000fe400000114fc */
[-C--:B------:R-:W-:Y:S02]  /*9970*/  LEA.HI.X.SX32 R54, R54, R122.reuse, 0x1, P6 ;  /* 0x0000007a36367211 */ /* 0x080fe400030f0eff */
[----:B------:R-:W-:-:S02]  /*9980*/  LEA.HI.X.SX32 R106, R106, R122, 0x1, P4 ;  /* 0x0000007a6a6a7211 */ /* 0x000fc400020f0eff */
[----:B------:R-:W-:Y:S02]  /*9990*/  LEA.HI.X.SX32 R110, R110, R122, 0x1, P3 ;  /* 0x0000007a6e6e7211 */ /* 0x000fe400018f0eff */
[C---:B------:R-:W-:Y:S02]  /*99a0*/  IADD3 R63, P6, PT, R5.reuse, R62, RZ ;  /* 0x0000003e053f7210 */ /* 0x040fe40007fde0ff */
[----:B------:R-:W-:Y:S02]  /*99b0*/  LEA.HI.X.SX32 R102, R102, R122, 0x1, P5 ;  /* 0x0000007a66667211 */ /* 0x000fe400028f0eff */
[C---:B------:R-:W-:Y:S02]  /*99c0*/  IADD3 R113, P3, PT, R5.reuse, R112, RZ ;  /* 0x0000007005717210 */ /* 0x040fe40007f7e0ff */
[C---:B------:R-:W-:Y:S02]  /*99d0*/  IADD3 R115, P4, PT, R5.reuse, R114, RZ ;  /* 0x0000007205737210 */ /* 0x040fe40007f9e0ff */
[----:B------:R-:W-:-:S02]  /*99e0*/  IADD3 R117, P5, PT, R5, R116, RZ ;  /* 0x0000007405757210 */ /* 0x000fc40007fbe0ff */
[----:B------:R-:W-:Y:S02]  /*99f0*/  LEA.HI R126, R126, R252, RZ, 0x7 ;  /* 0x000000fc7e7e7211 */ /* 0x000fe400078f38ff */
[-C--:B------:R-:W-:Y:S02]  /*9a00*/  LEA.HI.X.SX32 R62, R62, R122.reuse, 0x1, P6 ;  /* 0x0000007a3e3e7211 */ /* 0x080fe400030f0eff */
[-C--:B------:R-:W-:Y:S02]  /*9a10*/  LEA.HI.X.SX32 R112, R112, R122.reuse, 0x1, P3 ;  /* 0x0000007a70707211 */ /* 0x080fe400018f0eff */
[-C--:B------:R-:W-:Y:S02]  /*9a20*/  LEA.HI.X.SX32 R114, R114, R122.reuse, 0x1, P4 ;  /* 0x0000007a72727211 */ /* 0x080fe400020f0eff */
[----:B------:R-:W-:Y:S02]  /*9a30*/  LEA.HI.X.SX32 R116, R116, R122, 0x1, P5 ;  /* 0x0000007a74747211 */ /* 0x000fe400028f0eff */
[----:B------:R-:W-:-:S02]  /*9a40*/  IADD3 R38, P6, PT, R5, R15, RZ ;  /* 0x0000000f05267210 */ /* 0x000fc40007fde0ff */
[C---:B------:R-:W-:Y:S02]  /*9a50*/  IADD3 R119, P3, PT, R5.reuse, R118, RZ ;  /* 0x0000007605777210 */ /* 0x040fe40007f7e0ff */
[C---:B------:R-:W-:Y:S02]  /*9a60*/  IADD3 R121, P4, PT, R5.reuse, R120, RZ ;  /* 0x0000007805797210 */ /* 0x040fe40007f9e0ff */
[----:B------:R-:W-:Y:S02]  /*9a70*/  IADD3 R123, P5, PT, R5, R6, RZ ;  /* 0x00000006057b7210 */ /* 0x000fe40007fbe0ff */
[----:B------:R-:W-:Y:S02]  /*9a80*/  SHF.R.S32.HI R126, RZ, 0x7, R126 ;  /* 0x00000007ff7e7819 */ /* 0x000fe4000001147e */
[----:B------:R-:W-:Y:S02]  /*9a90*/  SHF.L.U64.HI R13, R17, 0x2, R172 ;  /* 0x00000002110d7819 */ /* 0x000fe400000102ac */
[----:B------:R-:W-:-:S02]  /*9aa0*/  LEA.HI.X.SX32 R37, R15, R122, 0x1, P6 ;  /* 0x0000007a0f257211 */ /* 0x000fc400030f0eff */
[-C--:B------:R-:W-:Y:S02]  /*9ab0*/  LEA.HI.X.SX32 R118, R118, R122.reuse, 0x1, P3 ;  /* 0x0000007a76767211 */ /* 0x080fe400018f0eff */
[-C--:B------:R-:W-:Y:S02]  /*9ac0*/  LEA.HI.X.SX32 R120, R120, R122.reuse, 0x1, P4 ;  /* 0x0000007a78787211 */ /* 0x080fe400020f0eff */
[C---:B------:R-:W-:Y:S01]  /*9ad0*/  SHF.L.U64.HI R17, R18.reuse, 0x2, R168 ;  /* 0x0000000212117819 */ /* 0x040fe200000102a8 */
[----:B------:R-:W-:Y:S01]  /*9ae0*/  IMAD.SHL.U32 R18, R18, 0x4, RZ ;  /* 0x0000000412127824 */ /* 0x000fe200078e00ff */
[----:B------:R-:W-:Y:S01]  /*9af0*/  LEA.HI.X.SX32 R122, R6, R122, 0x1, P5 ;  /* 0x0000007a067a7211 */ /* 0x000fe200028f0eff */
[----:B------:R-:W-:Y:S01]  /*9b00*/  IMAD.SHL.U32 R6, R173, 0x4, RZ ;  /* 0x00000004ad067824 */ /* 0x000fe200078e00ff */
[C---:B------:R-:W-:Y:S02]  /*9b10*/  VIMNMX R168, PT, PT, R126.reuse, 0x2, !PT ;  /* 0x000000027ea87848 */ /* 0x040fe40007fe0100 */
[----:B------:R-:W-:Y:S01]  /*9b20*/  SHF.L.U64.HI R9, R169, 0x2, R210 ;  /* 0x00000002a9097819 */ /* 0x000fe200000102d2 */
[----:B------:R-:W-:Y:S01]  /*9b30*/  VIADD R169, R126, 0xfffffffd ;  /* 0xfffffffd7ea97836 */ /* 0x000fe20000000000 */
[C---:B------:R-:W-:Y:S01]  /*9b40*/  SHF.L.U64.HI R167, R166.reuse, 0x2, R167 ;  /* 0x00000002a6a77819 */ /* 0x040fe200000102a7 */
[----:B------:R-:W-:Y:S01]  /*9b50*/  IMAD.SHL.U32 R166, R166, 0x4, RZ ;  /* 0x00000004a6a67824 */ /* 0x000fe200078e00ff */
        /* <DEDUP_REMOVED lines=146> */
[----:B------:R-:W-:Y:S01]  /*a480*/  SHF.L.U64.HI R5, R173, 0x2, R174 ;  /* 0x00000002ad057819 */ /* 0x000fe200000102ae */
[----:B------:R-:W-:Y:S01]  /*a490*/  VIADD R168, R168, 0xffffffff ;  /* 0xffffffffa8a87836 */ /* 0x000fe20000000000 */
[----:B------:R-:W-:Y:S01]  /*a4a0*/  SHF.L.U64.HI R7, R171, 0x2, R208 ;  /* 0x00000002ab077819 */ /* 0x000fe200000102d0 */
[----:B------:R-:W-:Y:S01]  /*a4b0*/  IMAD.MOV.U32 R126, RZ, RZ, RZ ;  /* 0x000000ffff7e7224 */ /* 0x000fe200078e00ff */
[----:B------:R-:W-:-:S07]  /*a4c0*/  SHF.L.U64.HI R11, R127, 0x2, R211 ;  /* 0x000000027f0b7819 */ /* 0x000fce00000102d3 */
.L_x_10:
[----:B------:R-:W-:Y:S01]  /*a4d0*/  UIADD3 UR4, UPT, UPT, UR4, 0x1, URZ ;  /* 0x0000000104047890 */ /* 0x000fe2000fffe0ff */
[----:B------:R-:W-:-:S04]  /*a4e0*/  DEPBAR.LE SB0, 0x2 ;  /* 0x000080800000791a */ /* 0x000fc80000000000 */
[----:B------:R-:W-:Y:S01]  /*a4f0*/  ULEA UR9, UR15, UR7, 0x3 ;  /* 0x000000070f097291 */ /* 0x000fe2000f8e18ff */
[----:B------:R-:W-:Y:S01]  /*a500*/  IMAD.U32 R126, R126, -0x80000000, RZ ;  /* 0x800000007e7e7824 */ /* 0x000fe200078e00ff */
[----:B------:R-:W-:Y:S02]  /*a510*/  UISETP.GT.AND UP1, UPT, UR4, 0x2, UPT ;  /* 0x000000020400788c */ /* 0x000fe4000bf24270 */
[----:B------:R-:W-:Y:S02]  /*a520*/  UIADD3 UR9, UPT, UPT, UR9, 0x1e000, URZ ;  /* 0x0001e00009097890 */ /* 0x000fe4000fffe0ff */
[----:B------:R-:W-:Y:S01]  /*a530*/  USEL UR4, UR4, URZ, !UP1 ;  /* 0x000000ff04047287 */ /* 0x000fe2000c800000 */
[----:B------:R-:W-:Y:S06]  /*a540*/  BAR.SYNC.DEFER_BLOCKING 0x0 ;  /* 0x0000000000007b1d */ /* 0x000fec0000010000 */
[----:B------:R-:W-:Y:S05]  /*a550*/  @P1 BRA `(.L_x_8) ;  /* 0x0000000400c81947 */ /* 0x000fea0003800000 */
[----:B------:R-:W-:Y:S02]  /*a560*/  ULEA UR31, UR4, UR7, 0xf ;  /* 0x00000007041f7291 */ /* 0x000fe4000f8e78ff */
[----:B------:R-:W-:Y:S02]  /*a570*/  ULEA UR30, UR4, UR7, 0xd ;  /* 0x00000007041e7291 */ /* 0x000fe4000f8e68ff */
[----:B------:R-:W-:Y:S02]  /*a580*/  USHF.R.U32.HI UR31, URZ, 0x4, UR31 ;  /* 0x00000004ff1f7899 */ /* 0x000fe4000801161f */
[----:B------:R-:W-:Y:S02]  /*a590*/  UIADD3 UR30, UPT, UPT, UR30, 0x18000, URZ ;  /* 0x000180001e1e7890 */ /* 0x000fe4000fffe0ff */
[----:B------:R-:W-:Y:S02]  /*a5a0*/  USGXT.U32 UR64, UR31, 0xe ;  /* 0x0000000e1f40789a */ /* 0x000fe40008000000 */
[----:B------:R-:W-:-:S02]  /*a5b0*/  USHF.R.U32.HI UR66, URZ, 0x4, UR30 ;  /* 0x00000004ff427899 */ /* 0x000fc4000801161e */
[----:B------:R-:W-:Y:S02]  /*a5c0*/  UIADD3 UR30, UP1, UPT, UR64, 0x2, URZ ;  /* 0x00000002401e7890 */ /* 0x000fe4000ff3e0ff */
[----:B------:R-:W-:Y:S01]  /*a5d0*/  USGXT.U32 UR66, UR66, 0xe ;  /* 0x0000000e4242789a */ /* 0x000fe20008000000 */
[----:B------:R-:W-:Y:S01]  /*a5e0*/  UMOV UR21, URZ ;  /* 0x000000ff00157c82 */ /* 0x000fe20008000000 */
[----:B------:R-:W-:Y:S01]  /*a5f0*/  UMOV UR34, UR9 ;  /* 0x0000000900227c82 */ /* 0x000fe20008000000 */
[----:B------:R-:W-:Y:S02]  /*a600*/  UIADD3.X UR31, UPT, UPT, UR21, 0x40004040, URZ, UP1, !UPT ;  /* 0x40004040151f7890 */ /* 0x000fe40008ffe4ff */
[----:B------:R-:W-:Y:S01]  /*a610*/  UIADD3 UR32, UP1, UPT, UR66, 0x2, URZ ;  /* 0x0000000242207890 */ /* 0x000fe2000ff3e0ff */
[----:B------:R-:W-:Y:S01]  /*a620*/  UMOV UR35, URZ ;  /* 0x000000ff00237c82 */ /* 0x000fe20008000000 */
[----:B------:R-:W-:Y:S01]  /*a630*/  UMOV UR33, URZ ;  /* 0x000000ff00217c82 */ /* 0x000fe20008000000 */
[----:B------:R-:W-:Y:S01]  /*a640*/  UMOV UR21, UR34 ;  /* 0x0000002200157c82 */ /* 0x000fe20008000000 */
[----:B------:R-:W-:-:S02]  /*a650*/  UIADD3 UR42, UP5, UPT, UR30, 0x202, URZ ;  /* 0x000002021e2a7890 */ /* 0x000fc4000ffbe0ff */
[----:B------:R-:W-:Y:S02]  /*a660*/  UIADD3.X UR33, UPT, UPT, UR33, 0x40004040, URZ, UP1, !UPT ;  /* 0x4000404021217890 */ /* 0x000fe40008ffe4ff */
[----:B------:R-:W-:Y:S02]  /*a670*/  UIADD3 UR34, UP3, UPT, UR30, 0x2, URZ ;  /* 0x000000021e227890 */ /* 0x000fe4000ff7e0ff */
[----:B------:R-:W-:Y:S01]  /*a680*/  UIADD3 UR44, UP4, UPT, UR32, 0x2, URZ ;  /* 0x00000002202c7890 */ /* 0x000fe2000ff9e0ff */
[----:B------:R-:W-:Y:S01]  /*a690*/  UMOV UR62, 0x0 ;  /* 0x00000000003e7882 */ /* 0x000fe20000000000 */
[----:B------:R-:W-:Y:S01]  /*a6a0*/  UMOV UR63, 0x4040910 ;  /* 0x04040910003f7882 */ /* 0x000fe20000000000 */
[----:B------:R-:W-:Y:S01]  /*a6b0*/  UMOV UR65, 0x40004040 ;  /* 0x4000404000417882 */ /* 0x000fe20000000000 */
[----:B------:R-:W-:Y:S01]  /*a6c0*/  UMOV UR67, 0x40004040 ;  /* 0x4000404000437882 */ /* 0x000fe20000000000 */
[----:B------:R-:W-:Y:S01]  /*a6d0*/  UIADD3 UR36, UP1, UPT, UR30, 0x4, URZ ;  /* 0x000000041e247890 */ /* 0x000fe2000ff3e0ff */
[----:B------:R1:W-:Y:S01]  /*a6e0*/  UTCHMMA gdesc[UR64], gdesc[UR66], tmem[UR8], tmem[UR62], idesc[UR63], UPT ;  /* 0x00ff3e42400075ea */ /* 0x0003e2000b800008 */
[----:B------:R-:W-:-:S02]  /*a6f0*/  UIADD3.X UR43, UPT, UPT, UR31, URZ, URZ, UP5, !UPT ;  /* 0x000000ff1f2b7290 */ /* 0x000fc4000affe4ff */
[----:B------:R-:W-:Y:S02]  /*a700*/  UIADD3.X UR35, UPT, UPT, UR31, URZ, URZ, UP3, !UPT ;  /* 0x000000ff1f237290 */ /* 0x000fe40009ffe4ff */
[----:B------:R-:W-:Y:S02]  /*a710*/  UIADD3.X UR45, UPT, UPT, UR33, URZ, URZ, UP4, !UPT ;  /* 0x000000ff212d7290 */ /* 0x000fe4000a7fe4ff */
[----:B------:R-:W-:Y:S02]  /*a720*/  UIADD3.X UR37, UPT, UPT, UR31, URZ, URZ, UP1, !UPT ;  /* 0x000000ff1f257290 */ /* 0x000fe40008ffe4ff */
[----:B------:R-:W-:Y:S02]  /*a730*/  UIADD3 UR48, UP1, UPT, UR32, 0x4, URZ ;  /* 0x0000000420307890 */ /* 0x000fe4000ff3e0ff */
[----:B-1----:R-:W-:Y:S01]  /*a740*/  UIADD3 UR66, UP5, UPT, UR32, 0x82, URZ ;  /* 0x0000008220427890 */ /* 0x002fe2000ffbe0ff */
[----:B------:R-:W-:Y:S01]  /*a750*/  UMOV UR60, 0x0 ;  /* 0x00000000003c7882 */ /* 0x000fe20000000000 */
[----:B------:R-:W-:-:S02]  /*a760*/  UMOV UR61, 0x4040910 ;  /* 0x04040910003d7882 */ /* 0x000fc40000000000 */
[----:B------:R-:W-:Y:S02]  /*a770*/  UIADD3.X UR67, UPT, UPT, UR33, URZ, URZ, UP5, !UPT ;  /* 0x000000ff21437290 */ /* 0x000fe4000affe4ff */
[----:B------:R-:W-:Y:S01]  /*a780*/  UTCHMMA gdesc[UR30], gdesc[UR32], tmem[UR8], tmem[UR60], idesc[UR61], UPT ;  /* 0x00ff3c201e0075ea */ /* 0x000fe2000b800008 */
[----:B------:R-:W-:Y:S01]  /*a790*/  UIADD3 UR62, UP5, UPT, UR32, 0x84, URZ ;  /* 0x00000084203e7890 */ /* 0x000fe2000ffbe0ff */
[----:B------:R-:W-:Y:S01]  /*a7a0*/  UMOV UR24, 0x0 ;  /* 0x0000000000187882 */ /* 0x000fe20000000000 */
[----:B------:R-:W-:Y:S01]  /*a7b0*/  UMOV UR25, 0x4040910 ;  /* 0x0404091000197882 */ /* 0x000fe20000000000 */
[----:B------:R-:W-:Y:S01]  /*a7c0*/  UIADD3 UR40, UP2, UPT, UR30, 0x200, URZ ;  /* 0x000002001e287890 */ /* 0x000fe2000ff5e0ff */
[----:B------:R1:W-:Y:S01]  /*a7d0*/  UTCHMMA gdesc[UR34], gdesc[UR44], tmem[UR8], tmem[UR24], idesc[UR25], UPT ;  /* 0x00ff182c220075ea */ /* 0x0003e2000b800008 */
[----:B------:R-:W-:Y:S02]  /*a7e0*/  UIADD3.X UR49, UPT, UPT, UR33, URZ, URZ, UP1, !UPT ;  /* 0x000000ff21317290 */ /* 0x000fe40008ffe4ff */
[----:B------:R-:W-:-:S02]  /*a7f0*/  UIADD3 UR38, UP6, UPT, UR30, 0x1fe, URZ ;  /* 0x000001fe1e267890 */ /* 0x000fc4000ffde0ff */
[----:B------:R-:W-:Y:S02]  /*a800*/  UIADD3 UR52, UP1, UPT, UR32, 0x7e, URZ ;  /* 0x0000007e20347890 */ /* 0x000fe4000ff3e0ff */
[----:B------:R-:W-:Y:S02]  /*a810*/  UIADD3.X UR63, UPT, UPT, UR33, URZ, URZ, UP5, !UPT ;  /* 0x000000ff213f7290 */ /* 0x000fe4000affe4ff */
[----:B------:R-:W-:Y:S02]  /*a820*/  UIADD3.X UR41, UPT, UPT, UR31, URZ, URZ, UP2, !UPT ;  /* 0x000000ff1f297290 */ /* 0x000fe400097fe4ff */
[----:B-1----:R-:W-:Y:S02]  /*a830*/  UIADD3 UR24, UP5, UPT, UR32, 0xfe, URZ ;  /* 0x000000fe20187890 */ /* 0x002fe4000ffbe0ff */
[----:B------:R-:W-:Y:S02]  /*a840*/  UIADD3 UR58, UP2, UPT, UR32, 0x80, URZ ;  /* 0x00000080203a7890 */ /* 0x000fe4000ff5e0ff */
[----:B------:R-:W-:-:S02]  /*a850*/  UIADD3 UR46, UP3, UPT, UR30, 0x204, URZ ;  /* 0x000002041e2e7890 */ /* 0x000fc4000ff7e0ff */
[----:B------:R-:W-:Y:S02]  /*a860*/  UIADD3.X UR39, UPT, UPT, UR31, URZ, URZ, UP6, !UPT ;  /* 0x000000ff1f277290 */ /* 0x000fe4000b7fe4ff */
[----:B------:R-:W-:Y:S02]  /*a870*/  UIADD3.X UR53, UPT, UPT, UR33, URZ, URZ, UP1, !UPT ;  /* 0x000000ff21357290 */ /* 0x000fe40008ffe4ff */
[----:B------:R-:W-:Y:S02]  /*a880*/  UIADD3 UR50, UP4, UPT, UR30, 0x3fe, URZ ;  /* 0x000003fe1e327890 */ /* 0x000fe4000ff9e0ff */
[----:B------:R-:W-:Y:S02]  /*a890*/  UIADD3.X UR25, UPT, UPT, UR33, URZ, URZ, UP5, !UPT ;  /* 0x000000ff21197290 */ /* 0x000fe4000affe4ff */
[----:B------:R-:W-:Y:S02]  /*a8a0*/  UIADD3 UR54, UP6, UPT, UR30, 0x400, URZ ;  /* 0x000004001e367890 */ /* 0x000fe4000ffde0ff */
[----:B------:R-:W-:-:S02]  /*a8b0*/  UIADD3 UR70, UP5, UPT, UR32, 0x100, URZ ;  /* 0x0000010020467890 */ /* 0x000fc4000ffbe0ff */
[----:B------:R-:W-:Y:S02]  /*a8c0*/  UIADD3 UR56, UP1, UPT, UR30, 0x402, URZ ;  /* 0x000004021e387890 */ /* 0x000fe4000ff3e0ff */
[----:B------:R-:W-:Y:S01]  /*a8d0*/  UIADD3.X UR59, UPT, UPT, UR33, URZ, URZ, UP2, !UPT ;  /* 0x000000ff213b7290 */ /* 0x000fe200097fe4ff */
[----:B------:R-:W-:Y:S01]  /*a8e0*/  UMOV UR26, 0x0 ;  /* 0x00000000001a7882 */ /* 0x000fe20000000000 */
[----:B------:R-:W-:Y:S01]  /*a8f0*/  UMOV UR27, 0x4040910 ;  /* 0x04040910001b7882 */ /* 0x000fe20000000000 */
[----:B------:R-:W-:Y:S01]  /*a900*/  UIADD3 UR64, UP2, UPT, UR30, 0x404, URZ ;  /* 0x000004041e407890 */ /* 0x000fe2000ff5e0ff */
[----:B------:R1:W-:Y:S01]  /*a910*/  UTCHMMA gdesc[UR36], gdesc[UR48], tmem[UR8], tmem[UR26], idesc[UR27], UPT ;  /* 0x00ff1a30240075ea */ /* 0x0003e2000b800008 */
[----:B------:R-:W-:Y:S02]  /*a920*/  UIADD3.X UR47, UPT, UPT, UR31, URZ, URZ, UP3, !UPT ;  /* 0x000000ff1f2f7290 */ /* 0x000fe40009ffe4ff */
[----:B------:R-:W-:Y:S02]  /*a930*/  UIADD3 UR60, UP3, UPT, UR30, 0x5fe, URZ ;  /* 0x000005fe1e3c7890 */ /* 0x000fe4000ff7e0ff */
[----:B------:R-:W-:-:S02]  /*a940*/  UIADD3.X UR51, UPT, UPT, UR31, URZ, URZ, UP4, !UPT ;  /* 0x000000ff1f337290 */ /* 0x000fc4000a7fe4ff */
[----:B------:R-:W-:Y:S02]  /*a950*/  UIADD3 UR34, UP4, UPT, UR30, 0x600, URZ ;  /* 0x000006001e227890 */ /* 0x000fe4000ff9e0ff */
[----:B------:R-:W-:Y:S02]  /*a960*/  UIADD3.X UR55, UPT, UPT, UR31, URZ, URZ, UP6, !UPT ;  /* 0x000000ff1f377290 */ /* 0x000fe4000b7fe4ff */
[----:B------:R-:W-:Y:S01]  /*a970*/  UIADD3.X UR71, UPT, UPT, UR33, URZ, URZ, UP5, !UPT ;  /* 0x000000ff21477290 */ /* 0x000fe2000affe4ff */
[----:B------:R-:W-:Y:S01]  /*a980*/  UMOV UR68, 0x0 ;  /* 0x0000000000447882 */ /* 0x000fe20000000000 */
[----:B------:R-:W-:Y:S01]  /*a990*/  UMOV UR69, 0x4040910 ;  /* 0x0404091000457882 */ /* 0x000fe20000000000 */
[----:B------:R-:W-:Y:S01]  /*a9a0*/  UIADD3 UR44, UP6, UPT, UR30, 0x602, URZ ;  /* 0x000006021e2c7890 */ /* 0x000fe2000ffde0ff */
[----:B------:R2:W-:Y:S01]  /*a9b0*/  UTCHMMA gdesc[UR38], gdesc[UR52], tmem[UR8], tmem[UR68], idesc[UR69], UPT ;  /* 0x00ff4434260075ea */ /* 0x0005e2000b800008 */
[----:B-1----:R-:W-:Y:S02]  /*a9c0*/  UIADD3 UR26, UP5, UPT, UR30, 0x604, URZ ;  /* 0x000006041e1a7890 */ /* 0x002fe4000ffbe0ff */
[----:B------:R-:W-:-:S02]  /*a9d0*/  UIADD3.X UR57, UPT, UPT, UR31, URZ, URZ, UP1, !UPT ;  /* 0x000000ff1f397290 */ /* 0x000fc40008ffe4ff */
[----:B------:R-:W-:Y:S02]  /*a9e0*/  UIADD3 UR30, UP1, UPT, UR32, 0x102, URZ ;  /* 0x00000102201e7890 */ /* 0x000fe4000ff3e0ff */
[----:B------:R-:W-:Y:S02]  /*a9f0*/  UIADD3.X UR65, UPT, UPT, UR31, URZ, URZ, UP2, !UPT ;  /* 0x000000ff1f417290 */ /* 0x000fe400097fe4ff */
[----:B------:R-:W-:Y:S02]  /*aa00*/  UIADD3 UR36, UP2, UPT, UR32, 0x104, URZ ;  /* 0x0000010420247890 */ /* 0x000fe4000ff5e0ff */
[----:B------:R-:W-:Y:S01]  /*aa10*/  UIADD3.X UR61, UPT, UPT, UR31, URZ, URZ, UP3, !UPT ;  /* 0x000000ff1f3d7290 */ /* 0x000fe20009ffe4ff */
[----:B------:R-:W-:Y:S01]  /*aa20*/  UMOV UR28, 0x0 ;  /* 0x00000000001c7882 */ /* 0x000fe20000000000 */
[----:B------:R-:W-:Y:S01]  /*aa30*/  UMOV UR29, 0x4040910 ;  /* 0x04040910001d7882 */ /* 0x000fe20000000000 */
[----:B--2---:R-:W-:Y:S01]  /*aa40*/  UIADD3 UR38, UP3, UPT, UR32, 0x17e, URZ ;  /* 0x0000017e20267890 */ /* 0x004fe2000ff7e0ff */
[----:B------:R1:W-:Y:S01]  /*aa50*/  UTCHMMA gdesc[UR40], gdesc[UR58], tmem[UR8], tmem[UR28], idesc[UR29], UPT ;  /* 0x00ff1c3a280075ea */ /* 0x0003e2000b800008 */
[----:B------:R-:W-:-:S02]  /*aa60*/  UIADD3.X UR35, UPT, UPT, UR31, URZ, URZ, UP4, !UPT ;  /* 0x000000ff1f237290 */ /* 0x000fc4000a7fe4ff */
[----:B------:R-:W-:Y:S02]  /*aa70*/  UIADD3 UR52, UP4, UPT, UR32, 0x180, URZ ;  /* 0x0000018020347890 */ /* 0x000fe4000ff9e0ff */
[----:B------:R-:W-:Y:S02]  /*aa80*/  UIADD3.X UR45, UPT, UPT, UR31, URZ, URZ, UP6, !UPT ;  /* 0x000000ff1f2d7290 */ /* 0x000fe4000b7fe4ff */
[----:B------:R-:W-:Y:S02]  /*aa90*/  UIADD3.X UR27, UPT, UPT, UR31, URZ, URZ, UP5, !UPT ;  /* 0x000000ff1f1b7290 */ /* 0x000fe4000affe4ff */
[----:B------:R-:W-:Y:S02]  /*aaa0*/  UIADD3 UR48, UP6, UPT, UR32, 0x182, URZ ;  /* 0x0000018220307890 */ /* 0x000fe4000ffde0ff */
[----:B------:R-:W-:Y:S02]  /*aab0*/  UIADD3.X UR31, UPT, UPT, UR33, URZ, URZ, UP1, !UPT ;  /* 0x000000ff211f7290 */ /* 0x000fe40008ffe4ff */
[----:B-1----:R-:W-:-:S02]  /*aac0*/  UIADD3 UR28, UP1, UPT, UR32, 0x184, URZ ;  /* 0x00000184201c7890 */ /* 0x002fc4000ff3e0ff */
[----:B------:R-:W-:Y:S02]  /*aad0*/  UIADD3.X UR37, UPT, UPT, UR33, URZ, URZ, UP2, !UPT ;  /* 0x000000ff21257290 */ /* 0x000fe400097fe4ff */
[----:B------:R-:W-:Y:S01]  /*aae0*/  UIADD3.X UR39, UPT, UPT, UR33, URZ, URZ, UP3, !UPT ;  /* 0x000000ff21277290 */ /* 0x000fe20009ffe4ff */
[----:B------:R-:W-:Y:S01]  /*aaf0*/  UMOV UR72, 0x0 ;  /* 0x0000000000487882 */ /* 0x000fe20000000000 */
[----:B------:R-:W-:Y:S01]  /*ab00*/  UMOV UR73, 0x4040910 ;  /* 0x0404091000497882 */ /* 0x000fe20000000000 */
[----:B------:R-:W-:Y:S01]  /*ab10*/  UIADD3.X UR53, UPT, UPT, UR33, URZ, URZ, UP4, !UPT ;  /* 0x000000ff21357290 */ /* 0x000fe2000a7fe4ff */
[----:B------:R1:W-:Y:S01]  /*ab20*/  UTCHMMA gdesc[UR42], gdesc[UR66], tmem[UR8], tmem[UR72], idesc[UR73], UPT ;  /* 0x00ff48422a0075ea */ /* 0x0003e2000b800008 */
[----:B------:R-:W-:Y:S01]  /*ab30*/  UIADD3.X UR49, UPT, UPT, UR33, URZ, URZ, UP6, !UPT ;  /* 0x000000ff21317290 */ /* 0x000fe2000b7fe4ff */
[----:B------:R1:W-:Y:S01]  /*ab40*/  UTCHMMA gdesc[UR46], gdesc[UR62], tmem[UR8], tmem[UR68], idesc[UR69], UPT ;  /* 0x00ff443e2e0075ea */ /* 0x0003e2000b800008 */
[----:B------:R-:W-:Y:S01]  /*ab50*/  UMOV UR58, 0x0 ;  /* 0x00000000003a7882 */ /* 0x000fe20000000000 */
[----:B------:R-:W-:Y:S01]  /*ab60*/  UMOV UR59, 0x4040910 ;  /* 0x04040910003b7882 */ /* 0x000fe20000000000 */
[----:B------:R-:W-:Y:S01]  /*ab70*/  UIADD3.X UR29, UPT, UPT, UR33, URZ, URZ, UP1, !UPT ;  /* 0x000000ff211d7290 */ /* 0x000fe20008ffe4ff */
[----:B------:R1:W-:Y:S01]  /*ab80*/  UTCHMMA gdesc[UR50], gdesc[UR24], tmem[UR8], tmem[UR58], idesc[UR59], UPT ;  /* 0x00ff3a18320075ea */ /* 0x0003e2000b800008 */
[----:B------:R1:W-:Y:S01]  /*ab90*/  UTCHMMA gdesc[UR54], gdesc[UR70], tmem[UR8], tmem[UR68], idesc[UR69], UPT ;  /* 0x00ff4446360075ea */ /* 0x0003e2000b800008 */
        /* <DEDUP_REMOVED lines=10> */
[----:B------:R1:W-:Y:S01]  /*ac40*/  UTCHMMA gdesc[UR44], gdesc[UR48], tmem[UR8], tmem[UR76], idesc[UR77], UPT ;  /* 0x00ff4c302c0075ea */ /* 0x0003e2000b800008 */
[----:B------:R1:W-:Y:S01]  /*ac50*/  UTCHMMA gdesc[UR26], gdesc[UR28], tmem[UR8], tmem[UR74], idesc[UR75], UPT ;  /* 0x00ff4a1c1a0075ea */ /* 0x0003e2000b800008 */
[----:B------:R1:W-:Y:S01]  /*ac60*/  UTCBAR [UR21], URZ ;  /* 0x000000ff150073e9 */ /* 0x0003e200080000ff */
[----:B------:R-:W-:Y:S01]  /*ac70*/  NOP ;  /* 0x0000000000007918 */ /* 0x000fe20000000000 */
.L_x_8:
[----:B------:R-:W2:Y:S01]  /*ac80*/  SYNCS.PHASECHK.TRANS64.TRYWAIT P4, [UR14], R126 ;  /* 0x0000007eff0075a7 */ /* 0x000ea2000808110e */
[----:B------:R-:W-:Y:S01]  /*ac90*/  ISETP.LE.AND P3, PT, R169, UR6, PT ;  /* 0x00000006a9007c0c */ /* 0x000fe2000bf63270 */
[----:B-1----:R-:W-:Y:S01]  /*aca0*/  UMOV UR21, UR5 ;  /* 0x0000000500157c82 */ /* 0x002fe20008000000 */
[----:B--2---:R-:W-:Y:S11]  /*acb0*/  @!P4 BRA `(.L_x_9) ;  /* 0x0000002c00e8c947 */ /* 0x004ff60003800000 */
.L_x_16:
[C---:B------:R-:W-:Y:S01]  /*acc0*/  ISETP.GE.AND P4, PT, R2.reuse, R124, PT ;  /* 0x0000007c0200720c */ /* 0x040fe20003f86270 */
[----:B------:R-:W-:Y:S01]  /*acd0*/  BAR.SYNC.DEFER_BLOCKING 0x0 ;  /* 0x0000000000007b1d */ /* 0x000fe20000010000 */
[----:B------:R-:W-:Y:S01]  /*ace0*/  UIADD3 UR16, UPT, UPT, UR16, 0x1, URZ ;  /* 0x0000000110107890 */ /* 0x000fe2000fffe0ff */
[C---:B------:R-:W-:Y:S01]  /*acf0*/  LOP3.LUT R171, R2.reuse, 0x2, RZ, 0xfc, !PT ;  /* 0x0000000202ab7812 */ /* 0x040fe200078efcff */
[----:B------:R-:W-:Y:S01]  /*ad00*/  UIADD3 UR6, UPT, UPT, UR6, 0x1, URZ ;  /* 0x0000000106067890 */ /* 0x000fe2000fffe0ff */
[----:B------:R-:W-:Y:S01]  /*ad10*/  SEL R126, RZ, 0x4, P4 ;  /* 0x00000004ff7e7807 */ /* 0x000fe20002000000 */
[----:B------:R-:W-:Y:S01]  /*ad20*/  UISETP.GT.AND UP1, UPT, UR16, 0x2, UPT ;  /* 0x000000021000788c */ /* 0x000fe2000bf24270 */
[----:B------:R-:W-:Y:S01]  /*ad30*/  LOP3.LUT R172, R2, 0x42, RZ, 0xfc, !PT ;  /* 0x0000004202ac7812 */ /* 0x000fe200078efcff */
[----:B------:R-:W-:Y:S01]  /*ad40*/  UIADD3 UR15, UPT, UPT, UR15, 0x1, URZ ;  /* 0x000000010f0f7890 */ /* 0x000fe2000fffe0ff */
[----:B------:R-:W-:Y:S01]  /*ad50*/  SEL R126, R126, RZ, !P3 ;  /* 0x000000ff7e7e7207 */ /* 0x000fe20005800000 */
[----:B------:R-:W-:Y:S01]  /*ad60*/  USEL UR16, UR16, URZ, !UP1 ;  /* 0x000000ff10107287 */ /* 0x000fe2000c800000 */
[----:B------:R-:W-:Y:S01]  /*ad70*/  LOP3.LUT R173, R4, 0x10, RZ, 0x3c, !PT ;  /* 0x0000001004ad7812 */ /* 0x000fe200078e3cff */
[----:B------:R-:W-:Y:S01]  /*ad80*/  UISETP.GT.AND UP1, UPT, UR15, 0x1, UPT ;  /* 0x000000010f00788c */ /* 0x000fe2000bf24270 */
[----:B------:R-:W-:Y:S01]  /*ad90*/  ISETP.NE.U32.AND P4, PT, R126, RZ, PT ;  /* 0x000000ff7e00720c */ /* 0x000fe20003f85070 */
[----:B------:R-:W-:Y:S01]  /*ada0*/  ULEA UR5, UR16, UR7, 0xf ;  /* 0x0000000710057291 */ /* 0x000fe2000f8e78ff */
[----:B------:R-:W-:Y:S01]  /*adb0*/  IADD3 R126, P5, PT, R38, UR20, RZ ;  /* 0x00000014267e7c10 */ /* 0x000fe2000ffbe0ff */
[----:B------:R-:W-:Y:S01]  /*adc0*/  USEL UR15, UR15, URZ, !UP1 ;  /* 0x000000ff0f0f7287 */ /* 0x000fe2000c800000 */
[----:B------:R-:W-:-:S02]  /*add0*/  UMOV UR14, UR9 ;  /* 0x00000009000e7c82 */ /* 0x000fc40008000000 */
[----:B------:R-:W-:Y:S01]  /*ade0*/  IADD3.X R127, PT, PT, R37, UR18, RZ, P5, !PT ;  /* 0x00000012257f7c10 */ /* 0x000fe2000affe4ff */
[----:B------:R-:W-:-:S06]  /*adf0*/  VIADD R170, R4, UR5 ;  /* 0x0000000504aa7c36 */ /* 0x000fcc0008000000 */
[----:B------:R-:W-:Y:S01]  /*ae00*/  @!PT LDS RZ, [RZ] ;  /* 0x00000000fffff984 */ /* 0x000fe20000000800 */
[----:B------:R-:W-:Y:S01]  /*ae10*/  @!PT LDS RZ, [RZ] ;  /* 0x00000000fffff984 */ /* 0x000fe20000000800 */
[----:B------:R-:W-:Y:S01]  /*ae20*/  @!PT LDS RZ, [RZ] ;  /* 0x00000000fffff984 */ /* 0x000fe20000000800 */
[----:B------:R1:W-:Y:S01]  /*ae30*/  LDGSTS.E [R170], desc[UR22][R126.64], P4 ;  /* 0x000000007eaa7fae */ /* 0x0003e2000a1a1016 */
[----:B------:R-:W-:-:S04]  /*ae40*/  ISETP.GE.AND P4, PT, R171, R124, PT ;  /* 0x0000007cab00720c */ /* 0x000fc80003f86270 */
[----:B------:R-:W-:-:S04]  /*ae50*/  SEL R171, RZ, 0x4, P4 ;  /* 0x00000004ffab7807 */ /* 0x000fc80002000000 */
[----:B------:R-:W-:Y:S02]  /*ae60*/  SEL R171, R171, RZ, !P3 ;  /* 0x000000ffabab7207 */ /* 0x000fe40005800000 */
[----:B-1----:R-:W-:Y:S02]  /*ae70*/  IADD3 R126, P5, PT, R36, UR20, RZ ;  /* 0x00000014247e7c10 */ /* 0x002fe4000ffbe0ff */
[----:B------:R-:W-:Y:S02]  /*ae80*/  ISETP.NE.U32.AND P4, PT, R171, RZ, PT ;  /* 0x000000ffab00720c */ /* 0x000fe40003f85070 */
[----:B------:R-:W-:-:S11]  /*ae90*/  IADD3.X R127, PT, PT, R35, UR18, RZ, P5, !PT ;  /* 0x00000012237f7c10 */ /* 0x000fd6000affe4ff */
[----:B------:R1:W-:Y:S01]  /*aea0*/  LDGSTS.E [R170+0x8], desc[UR22][R126.64], P4 ;  /* 0x000080007eaa7fae */ /* 0x0003e2000a1a1016 */
        /* <DEDUP_REMOVED lines=21> */
[----:B------:R-:W-:Y:S02]  /*b000*/  ISETP.GE.AND P4, PT, R172, R124, PT ;  /* 0x0000007cac00720c */ /* 0x000fe40003f86270 */
[----:B------:R-:W-:Y:S02]  /*b010*/  LOP3.LUT R172, R2, 0x60, RZ, 0xfc, !PT ;  /* 0x0000006002ac7812 */ /* 0x000fe400078efcff */
        /* <DEDUP_REMOVED lines=26> */
[----:B-1----:R-:W-:Y:S01]  /*b1c0*/  IADD3 R126, P5, PT, R34, UR20, RZ ;  /* 0x00000014227e7c10 */ /* 0x002fe2000ffbe0ff */
[----:B------:R-:W-:Y:S01]  /*b1d0*/  VIADD R170, R173, UR5 ;  /* 0x00000005adaa7c36 */ /* 0x000fe20008000000 */
[----:B------:R-:W-:Y:S02]  /*b1e0*/  ISETP.NE.U32.AND P4, PT, R171, RZ, PT ;  /* 0x000000ffab00720c */ /* 0x000fe40003f85070 */
[----:B------:R-:W-:Y:S02]  /*b1f0*/  IADD3.X R127, PT, PT, R33, UR18, RZ, P5, !PT ;  /* 0x00000012217f7c10 */ /* 0x000fe4000affe4ff */
[----:B------:R-:W-:-:S09]  /*b200*/  LOP3.LUT R173, R4, 0x20, RZ, 0x3c, !PT ;  /* 0x0000002004ad7812 */ /* 0x000fd200078e3cff */
[----:B------:R1:W-:Y:S01]  /*b210*/  LDGSTS.E [R170], desc[UR22][R126.64], P4 ;  /* 0x000000007eaa7fae */ /* 0x0003e2000a1a1016 */
        /* <DEDUP_REMOVED lines=123> */
[----:B------:R-:W2:Y:S02]  /*b9d0*/  S2R R172, SR_TID.X ;  /* 0x0000000000ac7919 */ /* 0x000ea40000002100 */
        /* <DEDUP_REMOVED lines=8> */
[----:B--2---:R-:W-:Y:S02]  /*ba60*/  LEA.HI R172, R172, 0xe, RZ, 0x1a ;  /* 0x0000000eacac7811 */ /* 0x004fe400078fd0ff */
[----:B-1----:R-:W-:Y:S02]  /*ba70*/  IADD3 R126, P5, PT, R24, UR20, RZ ;  /* 0x00000014187e7c10 */ /* 0x002fe4000ffbe0ff */
[----:B------:R-:W-:Y:S02]  /*ba80*/  ISETP.GE.AND P4, PT, R172, R124, PT ;  /* 0x0000007cac00720c */ /* 0x000fe40003f86270 */
[----:B------:R-:W-:Y:S02]  /*ba90*/  IADD3.X R127, PT, PT, R23, UR18, RZ, P5, !PT ;  /* 0x00000012177f7c10 */ /* 0x000fe4000affe4ff */
[----:B------:R-:W-:Y:S02]  /*baa0*/  SEL R171, RZ, 0x4, P4 ;  /* 0x00000004ffab7807 */ /* 0x000fe40002000000 */
[----:B------:R-:W-:-:S02]  /*bab0*/  LOP3.LUT R172, R2, 0x2c, RZ, 0xfc, !PT ;  /* 0x0000002c02ac7812 */ /* 0x000fc400078efcff */
[----:B------:R-:W-:-:S04]  /*bac0*/  SEL R171, R171, RZ, !P3 ;  /* 0x000000ffabab7207 */ /* 0x000fc80005800000 */
[----:B------:R-:W-:-:S13]  /*bad0*/  ISETP.NE.U32.AND P4, PT, R171, RZ, PT ;  /* 0x000000ffab00720c */ /* 0x000fda0003f85070 */
[----:B------:R1:W-:Y:S01]  /*bae0*/  LDGSTS.E [R170+0x8], desc[UR22][R126.64], P4 ;  /* 0x000080007eaa7fae */ /* 0x0003e2000a1a1016 */
[----:B------:R-:W-:Y:S02]  /*baf0*/  ISETP.GE.AND P4, PT, R172, R124, PT ;  /* 0x0000007cac00720c */ /* 0x000fe40003f86270 */
[----:B------:R-:W2:Y:S02]  /*bb00*/  S2R R172, SR_TID.X ;  /* 0x0000000000ac7919 */ /* 0x000ea40000002100 */
[----:B------:R-:W-:-:S04]  /*bb10*/  SEL R171, RZ, 0x4, P4 ;  /* 0x00000004ffab7807 */ /* 0x000fc80002000000 */
[----:B------:R-:W-:Y:S02]  /*bb20*/  SEL R171, R171, RZ, !P3 ;  /* 0x000000ffabab7207 */ /* 0x000fe40005800000 */
[----:B-1----:R-:W-:Y:S02]  /*bb30*/  IADD3 R126, P5, PT, R103, UR20, RZ ;  /* 0x00000014677e7c10 */ /* 0x002fe4000ffbe0ff */
[----:B------:R-:W-:Y:S02]  /*bb40*/  ISETP.NE.U32.AND P4, PT, R171, RZ, PT ;  /* 0x000000ffab00720c */ /* 0x000fe40003f85070 */
[----:B------:R-:W-:-:S11]  /*bb50*/  IADD3.X R127, PT, PT, R102, UR18, RZ, P5, !PT ;  /* 0x00000012667f7c10 */ /* 0x000fd6000affe4ff */
[----:B------:R1:W-:Y:S01]  /*bb60*/  LDGSTS.E [R170+0x2000], desc[UR22][R126.64], P4 ;  /* 0x020000007eaa7fae */ /* 0x0003e2000a1a1016 */
        /* <DEDUP_REMOVED lines=236> */
[----:B--2---:R-:W-:Y:S02]  /*ca30*/  LEA.HI R172, R172, 0x1e, RZ, 0x1a ;  /* 0x0000001eacac7811 */ /* 0x004fe400078fd0ff */
[----:B------:R-:W-:Y:S02]  /*ca40*/  ISETP.NE.U32.AND P4, PT, R171, RZ, PT ;  /* 0x000000ffab00720c */ /* 0x000fe40003f85070 */
[----:B-1----:R-:W-:-:S04]  /*ca50*/  IADD3 R126, P5, PT, R130, UR20, RZ ;  /* 0x00000014827e7c10 */ /* 0x002fc8000ffbe0ff */
[----:B------:R-:W-:Y:S02]  /*ca60*/  IADD3.X R127, PT, PT, R131, UR18, RZ, P5, !PT ;  /* 0x00000012837f7c10 */ /* 0x000fe4000affe4ff */
[----:B------:R-:W-:Y:S02]  /*ca70*/  ISETP.GE.AND P5, PT, R172, R124, PT ;  /* 0x0000007cac00720c */ /* 0x000fe40003fa6270 */
[----:B------:R-:W-:-:S03]  /*ca80*/  LOP3.LUT R172, R4, 0x70, RZ, 0x3c, !PT ;  /* 0x0000007004ac7812 */ /* 0x000fc600078e3cff */
[----:B------:R1:W-:Y:S01]  /*ca90*/  LDGSTS.E [R170+0x6008], desc[UR22][R126.64], P4 ;  /* 0x060080007eaa7fae */ /* 0x0003e2000a1a1016 */
[----:B------:R-:W-:-:S04]  /*caa0*/  ISETP.GE.AND P4, PT, R173, R124, PT ;  /* 0x0000007cad00720c */ /* 0x000fc80003f86270 */
[----:B------:R-:W-:-:S04]  /*cab0*/  SEL R171, RZ, 0x4, P4 ;  /* 0x00000004ffab7807 */ /* 0x000fc80002000000 */
[----:B------:R-:W-:Y:S02]  /*cac0*/  SEL R171, R171, RZ, !P3 ;  /* 0x000000ffabab7207 */ /* 0x000fe40005800000 */
[----:B-1----:R-:W-:Y:S01]  /*cad0*/  IADD3 R126, P6, PT, R117, UR20, RZ ;  /* 0x00000014757e7c10 */ /* 0x002fe2000ffde0ff */
[----:B------:R-:W-:Y:S01]  /*cae0*/  VIADD R170, R172, UR5 ;  /* 0x00000005acaa7c36 */ /* 0x000fe20008000000 */
[----:B------:R-:W-:Y:S01]  /*caf0*/  ISETP.NE.U32.AND P4, PT, R171, RZ, PT ;  /* 0x000000ffab00720c */ /* 0x000fe20003f85070 */
[----:B------:R-:W-:Y:S01]  /*cb00*/  ULEA UR5, UR16, UR7, 0xd ;  /* 0x0000000710057291 */ /* 0x000fe2000f8e68ff */
[----:B------:R-:W-:Y:S02]  /*cb10*/  IADD3.X R127, PT, PT, R116, UR18, RZ, P6, !PT ;  /* 0x00000012747f7c10 */ /* 0x000fe4000b7fe4ff */
[----:B------:R-:W-:Y:S02]  /*cb20*/  LOP3.LUT R172, R2, 0x3c, RZ, 0xfc, !PT ;  /* 0x0000003c02ac7812 */ /* 0x000fe400078efcff */
[----:B------:R-:W-:-:S04]  /*cb30*/  SEL R171, RZ, 0x4, P5 ;  /* 0x00000004ffab7807 */ /* 0x000fc80002800000 */
[----:B------:R-:W-:-:S03]  /*cb40*/  SEL R171, R171, RZ, !P3 ;  /* 0x000000ffabab7207 */ /* 0x000fc60005800000 */
[----:B------:R1:W-:Y:S01]  /*cb50*/  LDGSTS.E [R170], desc[UR22][R126.64], P4 ;  /* 0x000000007eaa7fae */ /* 0x0003e2000a1a1016 */
[----:B------:R-:W-:Y:S02]  /*cb60*/  ISETP.NE.U32.AND P5, PT, R171, RZ, PT ;  /* 0x000000ffab00720c */ /* 0x000fe40003fa5070 */
[----:B-1----:R-:W-:-:S04]  /*cb70*/  IADD3 R126, P4, PT, R16, UR20, RZ ;  /* 0x00000014107e7c10 */ /* 0x002fc8000ff9e0ff */
[----:B------:R-:W-:Y:S02]  /*cb80*/  IADD3.X R127, PT, PT, R15, UR18, RZ, P4, !PT ;  /* 0x000000120f7f7c10 */ /* 0x000fe4000a7fe4ff */
[----:B------:R-:W-:Y:S02]  /*cb90*/  ISETP.GE.AND P4, PT, R172, R124, PT ;  /* 0x0000007cac00720c */ /* 0x000fe40003f86270 */
[----:B------:R-:W1:Y:S02]  /*cba0*/  S2R R172, SR_TID.X ;  /* 0x0000000000ac7919 */ /* 0x000e640000002100 */
[----:B------:R-:W-:Y:S01]  /*cbb0*/  SEL R171, RZ, 0x4, P4 ;  /* 0x00000004ffab7807 */ /* 0x000fe20002000000 */
[----:B------:R2:W-:Y:S03]  /*cbc0*/  LDGSTS.E [R170+0x8], desc[UR22][R126.64], P5 ;  /* 0x000080007eaa7fae */ /* 0x0005e6000a9a1016 */
[----:B------:R-:W-:-:S04]  /*cbd0*/  SEL R171, R171, RZ, !P3 ;  /* 0x000000ffabab7207 */ /* 0x000fc80005800000 */
[----:B------:R-:W-:Y:S02]  /*cbe0*/  ISETP.NE.U32.AND P4, PT, R171, RZ, PT ;  /* 0x000000ffab00720c */ /* 0x000fe40003f85070 */
[----:B--2---:R-:W-:-:S04]  /*cbf0*/  IADD3 R126, P5, PT, R89, UR20, RZ ;  /* 0x00000014597e7c10 */ /* 0x004fc8000ffbe0ff */
[----:B------:R-:W-:-:S07]  /*cc00*/  IADD3.X R127, PT, PT, R88, UR18, RZ, P5, !PT ;  /* 0x00000012587f7c10 */ /* 0x000fce000affe4ff */
[----:B------:R2:W-:Y:S01]  /*cc10*/  LDGSTS.E [R170+0x2000], desc[UR22][R126.64], P4 ;  /* 0x020000007eaa7fae */ /* 0x0005e2000a1a1016 */
[----:B-1----:R-:W-:-:S04]  /*cc20*/  LEA.HI R172, R172, 0x3e, RZ, 0x1a ;  /* 0x0000003eacac7811 */ /* 0x002fc800078fd0ff */
[----:B------:R-:W-:Y:S02]  /*cc30*/  ISETP.GE.AND P4, PT, R172, R124, PT ;  /* 0x0000007cac00720c */ /* 0x000fe40003f86270 */
[----:B--2---:R-:W-:Y:S02]  /*cc40*/  IADD3 R126, P5, PT, R12, UR20, RZ ;  /* 0x000000140c7e7c10 */ /* 0x004fe4000ffbe0ff */
[----:B------:R-:W-:Y:S02]  /*cc50*/  SEL R171, RZ, 0x4, P4 ;  /* 0x00000004ffab7807 */ /* 0x000fe40002000000 */
[----:B------:R-:W-:Y:S02]  /*cc60*/  IADD3.X R127, PT, PT, R11, UR18, RZ, P5, !PT ;  /* 0x000000120b7f7c10 */ /* 0x000fe4000affe4ff */
[----:B------:R-:W-:Y:S02]  /*cc70*/  SEL R171, R171, RZ, !P3 ;  /* 0x000000ffabab7207 */ /* 0x000fe40005800000 */
[----:B------:R-:W-:-:S02]  /*cc80*/  LOP3.LUT R172, R2, 0x5c, RZ, 0xfc, !PT ;  /* 0x0000005c02ac7812 */ /* 0x000fc400078efcff */
        /* <DEDUP_REMOVED lines=13> */
[----:B------:R-:W1:Y:S01]  /*cd60*/  S2R R172, SR_TID.X ;  /* 0x0000000000ac7919 */ /* 0x000e620000002100 */
[----:B------:R-:W-:Y:S02]  /*cd70*/  IADD3.X R127, PT, PT, R7, UR18, RZ, P5, !PT ;  /* 0x00000012077f7c10 */ /* 0x000fe4000affe4ff */
[----:B------:R-:W-:-:S04]  /*cd80*/  SEL R171, RZ, 0x4, P4 ;  /* 0x00000004ffab7807 */ /* 0x000fc80002000000 */
[----:B------:R-:W-:-:S04]  /*cd90*/  SEL R171, R171, RZ, !P3 ;  /* 0x000000ffabab7207 */ /* 0x000fc80005800000 */
[----:B------:R-:W-:-:S13]  /*cda0*/  ISETP.NE.U32.AND P4, PT, R171, RZ, PT ;  /* 0x000000ffab00720c */ /* 0x000fda0003f85070 */
[----:B------:R2:W-:Y:S01]  /*cdb0*/  LDGSTS.E [R170+0x4008], desc[UR22][R126.64], P4 ;  /* 0x040080007eaa7fae */ /* 0x0005e2000a1a1016 */
[----:B------:R-:W-:-:S04]  /*cdc0*/  ISETP.GE.AND P4, PT, R221, R124, PT ;  /* 0x0000007cdd00720c */ /* 0x000fc80003f86270 */
[----:B------:R-:W-:Y:S02]  /*cdd0*/  SEL R171, RZ, 0x4, P4 ;  /* 0x00000004ffab7807 */ /* 0x000fe40002000000 */
[----:B-1----:R-:W-:Y:S02]  /*cde0*/  LEA.HI R172, R172, 0x7e, RZ, 0x1a ;  /* 0x0000007eacac7811 */ /* 0x002fe400078fd0ff */
[----:B------:R-:W-:Y:S02]  /*cdf0*/  SEL R171, R171, RZ, !P3 ;  /* 0x000000ffabab7207 */ /* 0x000fe40005800000 */
[----:B--2---:R-:W-:Y:S02]  /*ce00*/  IADD3 R126, P5, PT, R132, UR20, RZ ;  /* 0x00000014847e7c10 */ /* 0x004fe4000ffbe0ff */
        /* <DEDUP_REMOVED lines=8> */
[----:B------:R-:W-:Y:S01]  /*ce90*/  UIADD3 UR20, UP3, UPT, UR20, UR10, URZ ;  /* 0x0000000a14147290 */ /* 0x000fe2000ff7e0ff */
[----:B------:R-:W-:Y:S02]  /*cea0*/  ISETP.NE.U32.AND P4, PT, R171, RZ, PT ;  /* 0x000000ffab00720c */ /* 0x000fe40003f85070 */
[----:B------:R-:W-:Y:S01]  /*ceb0*/  IADD3.X R127, PT, PT, R135, UR18, RZ, P5, !PT ;  /* 0x00000012877f7c10 */ /* 0x000fe2000affe4ff */
[----:B------:R-:W-:-:S10]  /*cec0*/  UIADD3.X UR18, UPT, UPT, UR18, UR11, URZ, UP3, !UPT ;  /* 0x0000000b12127290 */ /* 0x000fd40009ffe4ff */
[----:B------:R1:W-:Y:S04]  /*ced0*/  LDGSTS.E [R170+0x6008], desc[UR22][R126.64], P4 ;  /* 0x060080007eaa7fae */ /* 0x0003e8000a1a1016 */
[----:B------:R-:W0:Y:S01]  /*cee0*/  LDGDEPBAR ;  /* 0x00000000000079af */ /* 0x000e220000000000 */
[----:B--2---:R-:W-:Y:S01]  /*cef0*/  LOP3.LUT R172, R172, 0x7f, RZ, 0xc0, !PT ;  /* 0x0000007facac7812 */ /* 0x004fe200078ec0ff */
[----:B-1----:R-:W-:-:S03]  /*cf00*/  VIADD R170, R3, UR5 ;  /* 0x0000000503aa7c36 */ /* 0x002fc60008000000 */
[----:B------:R-:W-:Y:S01]  /*cf10*/  ISETP.GE.AND P4, PT, R172, R124, PT ;  /* 0x0000007cac00720c */ /* 0x000fe20003f86270 */
[----:B------:R-:W-:Y:S01]  /*cf20*/  VIADD R124, R124, 0xffffff80 ;  /* 0xffffff807c7c7836 */ /* 0x000fe20000000000 */
[----:B------:R-:W-:Y:S02]  /*cf30*/  LOP3.LUT R172, R3, 0x10, RZ, 0x3c, !PT ;  /* 0x0000001003ac7812 */ /* 0x000fe400078e3cff */
[----:B------:R-:W-:Y:S02]  /*cf40*/  SEL R171, RZ, 0x4, P4 ;  /* 0x00000004ffab7807 */ /* 0x000fe40002000000 */
[----:B------:R-:W-:Y:S02]  /*cf50*/  IADD3 R126, P4, PT, R136, UR19, RZ ;  /* 0x00000013887e7c10 */ /* 0x000fe4000ff9e0ff */
[----:B------:R-:W-:Y:S02]  /*cf60*/  SEL R171, R171, RZ, !P3 ;  /* 0x000000ffabab7207 */ /* 0x000fe40005800000 */
[----:B------:R-:W-:-:S02]  /*cf70*/  IADD3.X R127, PT, PT, R137, UR17, RZ, P4, !PT ;  /* 0x00000011897f7c10 */ /* 0x000fc4000a7fe4ff */
[----:B------:R-:W-:Y:S02]  /*cf80*/  ISETP.NE.U32.AND P3, PT, R171, RZ, PT ;  /* 0x000000ffab00720c */ /* 0x000fe40003f65070 */
[----:B------:R-:W-:-:S11]  /*cf90*/  LOP3.LUT R171, R3, 0x60, RZ, 0x3c, !PT ;  /* 0x0000006003ab7812 */ /* 0x000fd600078e3cff */
[----:B------:R1:W-:Y:S02]  /*cfa0*/  LDGSTS.E [R170+0x18000], desc[UR22][R126.64], P3 ;  /* 0x180000007eaa7fae */ /* 0x0003e400099a1016 */
[----:B-1----:R-:W-:-:S04]  /*cfb0*/  IADD3 R126, P4, PT, R152, UR19, RZ ;  /* 0x00000013987e7c10 */ /* 0x002fc8000ff9e0ff */
[----:B------:R-:W-:-:S05]  /*cfc0*/  IADD3.X R127, PT, PT, R153, UR17, RZ, P4, !PT ;  /* 0x00000011997f7c10 */ /* 0x000fca000a7fe4ff */
[----:B------:R1:W-:Y:S02]  /*cfd0*/  LDGSTS.E [R170+0x18400], desc[UR22][R126.64], P3 ;  /* 0x184000007eaa7fae */ /* 0x0003e400099a1016 */
[----:B-1----:R-:W-:Y:S01]  /*cfe0*/  IADD3 R126, P4, PT, R138, UR19, RZ ;  /* 0x000000138a7e7c10 */ /* 0x002fe2000ff9e0ff */
[----:B------:R-:W-:Y:S01]  /*cff0*/  VIADD R170, R172, UR5 ;  /* 0x00000005acaa7c36 */ /* 0x000fe20008000000 */
[----:B------:R-:W-:Y:S02]  /*d000*/  LOP3.LUT R172, R3, 0x20, RZ, 0x3c, !PT ;  /* 0x0000002003ac7812 */ /* 0x000fe400078e3cff */
[----:B------:R-:W-:-:S05]  /*d010*/  IADD3.X R127, PT, PT, R139, UR17, RZ, P4, !PT ;  /* 0x000000118b7f7c10 */ /* 0x000fca000a7fe4ff */
        /* <DEDUP_REMOVED lines=29> */
[----:B------:R-:W-:-:S03]  /*d1f0*/  VIADD R170, R172, UR5 ;  /* 0x00000005acaa7c36 */ /* 0x000fc60008000000 */
        /* <DEDUP_REMOVED lines=13> */
[----:B------:R-:W-:Y:S01]  /*d2d0*/  VIADD R170, R217, UR5 ;  /* 0x00000005d9aa7c36 */ /* 0x000fe20008000000 */
[----:B------:R-:W-:Y:S02]  /*d2e0*/  USEL UR5, URZ, 0x1, !UP1 ;  /* 0x00000001ff057887 */ /* 0x000fe4000c800000 */
[----:B------:R-:W-:Y:S02]  /*d2f0*/  IADD3.X R127, PT, PT, R151, UR17, RZ, P4, !PT ;  /* 0x00000011977f7c10 */ /* 0x000fe4000a7fe4ff */
[----:B------:R-:W-:-:S03]  /*d300*/  ULOP3.LUT UR5, UR21, UR5, URZ, 0x3c, !UPT ;  /* 0x0000000515057292 */ /* 0x000fc6000f8e3cff */
[----:B------:R1:W-:Y:S02]  /*d310*/  LDGSTS.E [R170+0x18380], desc[UR22][R126.64], P3 ;  /* 0x183800007eaa7fae */ /* 0x0003e400099a1016 */
[----:B-1----:R-:W-:Y:S01]  /*d320*/  IADD3 R126, P4, PT, R166, UR19, RZ ;  /* 0x00000013a67e7c10 */ /* 0x002fe2000ff9e0ff */
[----:B------:R-:W-:-:S03]  /*d330*/  UIADD3 UR19, UP2, UPT, UR19, UR12, URZ ;  /* 0x0000000c13137290 */ /* 0x000fc6000ff5e0ff */
[----:B------:R-:W-:Y:S01]  /*d340*/  IADD3.X R127, PT, PT, R167, UR17, RZ, P4, !PT ;  /* 0x00000011a77f7c10 */ /* 0x000fe2000a7fe4ff */
[----:B------:R-:W-:-:S04]  /*d350*/  UIADD3.X UR17, UPT, UPT, UR17, UR13, URZ, UP2, !UPT ;  /* 0x0000000d11117290 */ /* 0x000fc800097fe4ff */
[----:B------:R1:W-:Y:S01]  /*d360*/  LDGSTS.E [R170+0x18780], desc[UR22][R126.64], P3 ;  /* 0x187800007eaa7fae */ /* 0x0003e200099a1016 */
[----:B------:R-:W-:-:S03]  /*d370*/  ISETP.NE.U32.AND P3, PT, R168, UR6, PT ;  /* 0x00000006a8007c0c */ /* 0x000fc6000bf65070 */
[----:B------:R-:W0:Y:S01]  /*d380*/  LDGDEPBAR ;  /* 0x00000000000079af */ /* 0x000e220000000000 */
[----:B-1----:R-:W-:-:S09]  /*d390*/  IMAD.U32 R126, RZ, RZ, UR21 ;  /* 0x00000015ff7e7e24 */ /* 0x002fd2000f8e00ff */
[----:B------:R-:W-:Y:S05]  /*d3a0*/  @P3 BRA `(.L_x_10) ;  /* 0xffffffd000483947 */ /* 0x000fea000383ffff */
.L_x_7:
[----:B------:R-:W-:Y:S05]  /*d3b0*/  @!P2 BRA `(.L_x_11) ;  /* 0x000000000010a947 */ /* 0x000fea0003800000 */
[----:B------:R-:W-:-:S06]  /*d3c0*/  USHF.L.U32 UR21, UR21, 0x1f, URZ ;  /* 0x0000001f15157899 */ /* 0x000fcc00080006ff */
[----:B------:R-:W-:-:S04]  /*d3d0*/  IMAD.U32 R3, RZ, RZ, UR21 ;  /* 0x00000015ff037e24 */ /* 0x000fc8000f8e00ff */
[----:B------:R-:W1:Y:S02]  /*d3e0*/  SYNCS.PHASECHK.TRANS64.TRYWAIT P1, [UR9], R3 ;  /* 0x00000003ff0075a7 */ /* 0x000e640008021109 */
[----:B-1----:R-:W-:Y:S05]  /*d3f0*/  @!P1 BRA `(.L_x_12) ;  /* 0x0000000800249947 */ /* 0x002fea0003800000 */
.L_x_11:
[----:B------:R-:W2:Y:S01]  /*d400*/  LDL.LU R4, [R1] ;  /* 0x0000000001047983 */ /* 0x000ea20000300800 */
[----:B------:R-:W-:-:S04]  /*d410*/  DEPBAR.LE SB0, 0x0 ;  /* 0x000080000000791a */ /* 0x000fc80000000000 */
[----:B------:R-:W-:Y:S06]  /*d420*/  BAR.SYNC.DEFER_BLOCKING 0x0 ;  /* 0x0000000000007b1d */ /* 0x000fec0000010000 */
[----:B------:R-:W1:Y:S02]  /*d430*/  LDCU.128 UR12, c[0x0][0x390] ;  /* 0x00007200ff0c77ac */ /* 0x000e640008000c00 */
[----:B---3--:R-:W3:Y:S01]  /*d440*/  LDC R21, c[0x0][0x3b8] ;  /* 0x0000ee00ff157b82 */ /* 0x008ee20000000800 */
[----:B------:R-:W4:Y:S01]  /*d450*/  S2R R13, SR_TID.X ;  /* 0x00000000000d7919 */ /* 0x000f220000002100 */
[----:B------:R-:W5:Y:S01]  /*d460*/  S2R R20, SR_CgaCtaId ;  /* 0x0000000000147919 */ /* 0x000f620000008800 */
[----:B------:R-:W1:Y:S05]  /*d470*/  @!P0 SYNCS.CCTL.IV [UR7+0x1e000] ;  /* 0x01e00000ff0089b1 */ /* 0x000e6a0008000007 */
[----:B-1----:R-:W-:Y:S01]  /*d480*/  BAR.SYNC.DEFER_BLOCKING 0x0 ;  /* 0x0000000000007b1d */ /* 0x002fe20000010000 */
[C---:B----4-:R-:W-:Y:S01]  /*d490*/  IMAD.SHL.U32 R3, R13.reuse, 0x10, RZ ;  /* 0x000000100d037824 */ /* 0x050fe200078e00ff */
[C---:B------:R-:W-:Y:S01]  /*d4a0*/  LOP3.LUT R14, R13.reuse, 0x60, RZ, 0xc0, !PT ;  /* 0x000000600d0e7812 */ /* 0x040fe200078ec0ff */
[C---:B------:R-:W-:Y:S01]  /*d4b0*/  IMAD.SHL.U32 R12, R13.reuse, 0x80, RZ ;  /* 0x000000800d0c7824 */ /* 0x040fe200078e00ff */
[----:B------:R-:W-:-:S02]  /*d4c0*/  LOP3.LUT R13, R13, 0x7f, RZ, 0xc0, !PT ;  /* 0x0000007f0d0d7812 */ /* 0x000fc400078ec0ff */
[----:B------:R-:W-:Y:S02]  /*d4d0*/  LOP3.LUT R3, R3, 0xf0, RZ, 0xc0, !PT ;  /* 0x000000f003037812 */ /* 0x000fe400078ec0ff */
[----:B------:R-:W-:Y:S01]  /*d4e0*/  LOP3.LUT R12, R12, 0x800, RZ, 0xc0, !PT ;  /* 0x000008000c0c7812 */ /* 0x000fe200078ec0ff */
[----:B------:R-:W1:Y:S01]  /*d4f0*/  @!P0 SYNCS.CCTL.IV [UR7+0x1e008] ;  /* 0x01e00800ff0089b1 */ /* 0x000e620008000007 */
[----:B------:R-:W-:Y:S02]  /*d500*/  ISETP.GE.AND P0, PT, R209, UR14, PT ;  /* 0x0000000ed1007c0c */ /* 0x000fe4000bf06270 */
[----:B------:R-:W-:-:S05]  /*d510*/  IADD3 R3, PT, PT, R3, UR7, R12 ;  /* 0x0000000703037c10 */ /* 0x000fca000fffe00c */
[----:B------:R-:W-:Y:S01]  /*d520*/  IMAD R3, R14, 0x8, R3 ;  /* 0x000000080e037824 */ /* 0x000fe200078e0203 */
[----:B--2---:R-:W-:-:S13]  /*d530*/  R2UR UR4, R4 ;  /* 0x00000000040472ca */ /* 0x004fda00000e0000 */
[----:B------:R-:W-:Y:S01]  /*d540*/  LDTM.16dp32bit_t0_t15.x8 R4, tmem[UR4] ;  /* 0x00000004000479ee */ /* 0x000fe20008980000 */
[----:B------:R-:W2:Y:S01]  /*d550*/  LDTM.16dp32bit_t16_t31.x8 R4, tmem[UR4+0x8] ;  /* 0x00000804000479ee */ /* 0x000ea200089a0000 */
[----:B------:R-:W-:Y:S01]  /*d560*/  NOP ;  /* 0x0000000000007918 */ /* 0x000fe20000000000 */
[----:B------:R-:W4:Y:S02]  /*d570*/  LDCU UR4, c[0x0][0x3b4] ;  /* 0x00007680ff0477ac */ /* 0x000f240008000800 */
[----:B----4-:R-:W-:Y:S02]  /*d580*/  IMAD R209, R209, UR4, RZ ;  /* 0x00000004d1d17c24 */ /* 0x010fe4000f8e02ff */
[----:B--2---:R-:W-:Y:S02]  /*d590*/  IMAD.MOV.U32 R16, RZ, RZ, R4 ;  /* 0x000000ffff107224 */ /* 0x004fe400078e0004 */
[----:B------:R-:W-:Y:S01]  /*d5a0*/  IMAD.MOV.U32 R17, RZ, RZ, R6 ;  /* 0x000000ffff117224 */ /* 0x000fe200078e0006 */
[----:B------:R-:W-:Y:S01]  /*d5b0*/  LEA R6, R13, UR7, 0x4 ;  /* 0x000000070d067c11 */ /* 0x000fe2000f8e20ff */
[----:B------:R-:W-:-:S02]  /*d5c0*/  IMAD.MOV.U32 R18, RZ, RZ, R8 ;  /* 0x000000ffff127224 */ /* 0x000fc400078e0008 */
[----:B------:R-:W-:Y:S02]  /*d5d0*/  IMAD.MOV.U32 R19, RZ, RZ, R10 ;  /* 0x000000ffff137224 */ /* 0x000fe400078e000a */
[----:B------:R-:W-:Y:S02]  /*d5e0*/  IMAD.MOV.U32 R24, RZ, RZ, R5 ;  /* 0x000000ffff187224 */ /* 0x000fe400078e0005 */
[----:B------:R-:W-:Y:S01]  /*d5f0*/  IMAD.MOV.U32 R25, RZ, RZ, R7 ;  /* 0x000000ffff197224 */ /* 0x000fe200078e0007 */
[----:B-1----:R-:W-:Y:S01]  /*d600*/  STS.128 [R3], R16 ;  /* 0x0000001003007388 */ /* 0x002fe20000000c00 */
[----:B------:R-:W-:Y:S02]  /*d610*/  IMAD.MOV.U32 R26, RZ, RZ, R9 ;  /* 0x000000ffff1a7224 */ /* 0x000fe400078e0009 */
[----:B------:R-:W-:Y:S02]  /*d620*/  IMAD.MOV.U32 R27, RZ, RZ, R11 ;  /* 0x000000ffff1b7224 */ /* 0x000fe400078e000b */
[----:B-----5:R-:W-:Y:S01]  /*d630*/  IMAD.SHL.U32 R4, R20, 0x10, RZ ;  /* 0x0000001014047824 */ /* 0x020fe200078e00ff */
[----:B------:R-:W-:-:S02]  /*d640*/  LEA R20, P3, R209, UR12, 0x2 ;  /* 0x0000000cd1147c11 */ /* 0x000fc4000f8610ff */
[----:B------:R1:W-:Y:S02]  /*d650*/  STS.128 [R3+0x400], R24 ;  /* 0x0004001803007388 */ /* 0x0003e40000000c00 */
[----:B------:R-:W-:Y:S01]  /*d660*/  LOP3.LUT R5, R4, 0x30, RZ, 0xc0, !PT ;  /* 0x0000003004057812 */ /* 0x000fe200078ec0ff */
[----:B------:R-:W-:Y:S01]  /*d670*/  BAR.SYNC.DEFER_BLOCKING 0x0 ;  /* 0x0000000000007b1d */ /* 0x000fe20000010000 */
[----:B------:R-:W-:Y:S02]  /*d680*/  LEA.HI.X.SX32 R209, R209, UR13, 0x2, P3 ;  /* 0x0000000dd1d17c11 */ /* 0x000fe400098f16ff */
[----:B------:R-:W-:-:S04]  /*d690*/  LOP3.LUT R8, R0, R2, R5, 0xfe, !PT ;  /* 0x0000000200087212 */ /* 0x000fc800078efe05 */
[C---:B------:R-:W-:Y:S02]  /*d6a0*/  LOP3.LUT R0, R8.reuse, 0x2, RZ, 0xfc, !PT ;  /* 0x0000000208007812 */ /* 0x040fe400078efcff */
[----:B------:R-:W-:Y:S02]  /*d6b0*/  LOP3.LUT R2, R8, 0x4, RZ, 0xfc, !PT ;  /* 0x0000000408027812 */ /* 0x000fe400078efcff */
[----:B------:R-:W-:Y:S01]  /*d6c0*/  ISETP.LT.AND P1, PT, R0, UR15, !P0 ;  /* 0x0000000f00007c0c */ /* 0x000fe2000c721270 */
[----:B---3--:R-:W-:Y:S01]  /*d6d0*/  IMAD R0, R8, R21, RZ ;  /* 0x0000001508007224 */ /* 0x008fe200078e02ff */
[----:B------:R-:W-:Y:S02]  /*d6e0*/  ISETP.LT.AND P5, PT, R2, UR15, !P0 ;  /* 0x0000000f02007c0c */ /* 0x000fe4000c7a1270 */
[----:B-1----:R-:W-:Y:S01]  /*d6f0*/  LOP3.LUT R3, R8, 0x6, RZ, 0xfc, !PT ;  /* 0x0000000608037812 */ /* 0x002fe200078efcff */
[----:B------:R-:W-:Y:S01]  /*d700*/  IMAD R5, R21, 0x2, R0 ;  /* 0x0000000215057824 */ /* 0x000fe200078e0200 */
[----:B------:R-:W-:-:S02]  /*d710*/  LEA R2, P3, R0, R20, 0x2 ;  /* 0x0000001400027211 */ /* 0x000fc400078610ff */
[----:B------:R-:W-:Y:S02]  /*d720*/  ISETP.LT.AND P2, PT, R8, UR15, !P0 ;  /* 0x0000000f08007c0c */ /* 0x000fe4000c741270 */
[----:B------:R-:W-:Y:S02]  /*d730*/  ISETP.LT.AND P4, PT, R3, UR15, !P0 ;  /* 0x0000000f03007c0c */ /* 0x000fe4000c781270 */
[----:B------:R-:W-:Y:S01]  /*d740*/  LEA.HI.X.SX32 R3, R0, R209, 0x2, P3 ;  /* 0x000000d100037211 */ /* 0x000fe200018f16ff */
[----:B------:R-:W1:Y:S01]  /*d750*/  LDS.128 R12, [R6] ;  /* 0x00000000060c7984 */ /* 0x000e620000000c00 */
[----:B------:R-:W-:Y:S01]  /*d760*/  IMAD R0, R21, 0x2, R5 ;  /* 0x0000000215007824 */ /* 0x000fe200078e0205 */
[----:B------:R-:W-:Y:S02]  /*d770*/  LEA R4, P6, R5, R20, 0x2 ;  /* 0x0000001405047211 */ /* 0x000fe400078c10ff */
[----:B------:R2:W3:Y:S01]  /*d780*/  LDS.128 R16, [R6+0x800] ;  /* 0x0008000006107984 */ /* 0x0004e20000000c00 */
[----:B------:R-:W-:Y:S01]  /*d790*/  IMAD R9, R21, 0x2, R0 ;  /* 0x0000000215097824 */ /* 0x000fe200078e0200 */
[----:B------:R-:W-:-:S02]  /*d7a0*/  LOP3.LUT R7, R8, 0x8, RZ, 0xfc, !PT ;  /* 0x0000000808077812 */ /* 0x000fc400078efcff */
[----:B------:R-:W-:Y:S01]  /*d7b0*/  LEA.HI.X.SX32 R5, R5, R209, 0x2, P6 ;  /* 0x000000d105057211 */ /* 0x000fe200030f16ff */
[----:B------:R-:W-:Y:S01]  /*d7c0*/  IMAD R10, R21, 0x2, R9 ;  /* 0x00000002150a7824 */ /* 0x000fe200078e0209 */
[----:B------:R-:W-:Y:S02]  /*d7d0*/  ISETP.LT.AND P3, PT, R7, UR15, !P0 ;  /* 0x0000000f07007c0c */ /* 0x000fe4000c761270 */
[C---:B------:R-:W-:Y:S01]  /*d7e0*/  LOP3.LUT R7, R8.reuse, 0xa, RZ, 0xfc, !PT ;  /* 0x0000000a08077812 */ /* 0x040fe200078efcff */
[----:B------:R-:W-:Y:S01]  /*d7f0*/  IMAD R11, R21, 0x2, R10 ;  /* 0x00000002150b7824 */ /* 0x000fe200078e020a */
[C---:B------:R-:W-:Y:S02]  /*d800*/  LOP3.LUT R23, R8.reuse, 0xc, RZ, 0xfc, !PT ;  /* 0x0000000c08177812 */ /* 0x040fe400078efcff */
[----:B------:R-:W-:Y:S02]  /*d810*/  LOP3.LUT R22, R8, 0xe, RZ, 0xfc, !PT ;  /* 0x0000000e08167812 */ /* 0x000fe400078efcff */
[----:B--2---:R-:W-:Y:S01]  /*d820*/  LEA R6, P6, R0, R20, 0x2 ;  /* 0x0000001400067211 */ /* 0x004fe200078c10ff */
[----:B-1----:R1:W-:Y:S01]  /*d830*/  @P2 STG.E desc[UR22][R2.64], R12 ;  /* 0x0000000c02002986 */ /* 0x0023e2000c101916 */
[----:B------:R-:W-:-:S02]  /*d840*/  ISETP.LT.AND P2, PT, R7, UR15, !P0 ;  /* 0x0000000f07007c0c */ /* 0x000fc4000c741270 */
[-C--:B------:R-:W-:Y:S01]  /*d850*/  LEA.HI.X.SX32 R7, R0, R209.reuse, 0x2, P6 ;  /* 0x000000d100077211 */ /* 0x080fe200030f16ff */
[----:B------:R2:W-:Y:S01]  /*d860*/  @P1 STG.E desc[UR22][R4.64], R13 ;  /* 0x0000000d04001986 */ /* 0x0005e2000c101916 */
[-C--:B------:R-:W-:Y:S01]  /*d870*/  LEA R8, P1, R9, R20.reuse, 0x2 ;  /* 0x0000001409087211 */ /* 0x080fe200078210ff */
[----:B------:R-:W-:Y:S02]  /*d880*/  IMAD R0, R21, 0x2, R11 ;  /* 0x0000000215007824 */ /* 0x000fe400078e020b */
[----:B------:R4:W-:Y:S01]  /*d890*/  @P5 STG.E desc[UR22][R6.64], R14 ;  /* 0x0000000e06005986 */ /* 0x0009e2000c101916 */
[----:B------:R-:W-:Y:S02]  /*d8a0*/  LEA.HI.X.SX32 R9, R9, R209, 0x2, P1 ;  /* 0x000000d109097211 */ /* 0x000fe400008f16ff */
[----:B-1----:R-:W-:-:S03]  /*d8b0*/  LEA R2, P6, R10, R20, 0x2 ;  /* 0x000000140a027211 */ /* 0x002fc600078c10ff */
[----:B------:R4:W-:Y:S01]  /*d8c0*/  @P4 STG.E desc[UR22][R8.64], R15 ;  /* 0x0000000f08004986 */ /* 0x0009e2000c101916 */
[-C--:B--2---:R-:W-:Y:S01]  /*d8d0*/  LEA R4, P1, R11, R20.reuse, 0x2 ;  /* 0x000000140b047211 */ /* 0x084fe200078210ff */
[----:B------:R-:W-:Y:S01]  /*d8e0*/  IMAD R13, R21, 0x2, R0 ;  /* 0x00000002150d7824 */ /* 0x000fe200078e0200 */
[-C--:B------:R-:W-:Y:S02]  /*d8f0*/  LEA.HI.X.SX32 R3, R10, R209.reuse, 0x2, P6 ;  /* 0x000000d10a037211 */ /* 0x080fe400030f16ff */
[-C--:B------:R-:W-:Y:S02]  /*d900*/  LEA.HI.X.SX32 R5, R11, R209.reuse, 0x2, P1 ;  /* 0x000000d10b057211 */ /* 0x080fe400008f16ff */
[----:B------:R-:W-:Y:S01]  /*d910*/  LEA R10, P6, R0, R20, 0x2 ;  /* 0x00000014000a7211 */ /* 0x000fe200078c10ff */
[----:B---3--:R4:W-:Y:S01]  /*d920*/  @P3 STG.E desc[UR22][R2.64], R16 ;  /* 0x0000001002003986 */ /* 0x0089e2000c101916 */
[----:B------:R-:W-:Y:S02]  /*d930*/  ISETP.LT.AND P1, PT, R23, UR15, !P0 ;  /* 0x0000000f17007c0c */ /* 0x000fe4000c721270 */
[----:B------:R-:W-:Y:S01]  /*d940*/  ISETP.LT.AND P0, PT, R22, UR15, !P0 ;  /* 0x0000000f16007c0c */ /* 0x000fe2000c701270 */
[----:B------:R4:W-:Y:S01]  /*d950*/  @P2 STG.E desc[UR22][R4.64], R17 ;  /* 0x0000001104002986 */ /* 0x0009e2000c101916 */
[----:B------:R-:W-:-:S02]  /*d960*/  LEA.HI.X.SX32 R11, R0, R209, 0x2, P6 ;  /* 0x000000d1000b7211 */ /* 0x000fc400030f16ff */
[----:B------:R-:W-:-:S04]  /*d970*/  LEA R12, P6, R13, R20, 0x2 ;  /* 0x000000140d0c7211 */ /* 0x000fc800078c10ff */
[----:B------:R-:W-:-:S03]  /*d980*/  LEA.HI.X.SX32 R13, R13, R209, 0x2, P6 ;  /* 0x000000d10d0d7211 */ /* 0x000fc600030f16ff */
[----:B------:R4:W-:Y:S04]  /*d990*/  @P1 STG.E desc[UR22][R10.64], R18 ;  /* 0x000000120a001986 */ /* 0x0009e8000c101916 */
[----:B------:R4:W-:Y:S01]  /*d9a0*/  @P0 STG.E desc[UR22][R12.64], R19 ;  /* 0x000000130c000986 */ /* 0x0009e2000c101916 */
[----:B------:R-:W-:Y:S06]  /*d9b0*/  BAR.SYNC.DEFER_BLOCKING 0x0 ;  /* 0x0000000000007b1d */ /* 0x000fec0000010000 */
[----:B------:R-:W-:Y:S05]  /*d9c0*/  BRA.U UP0, `(.L_x_13) ;  /* 0x00000001009c7547 */ /* 0x000fea000b800000 */
[----:B------:R-:W1:Y:S01]  /*d9d0*/  S2UR UR5, SR_CgaCtaId ;  /* 0x00000000000579c3 */ /* 0x000e620000008800 */
[----:B------:R-:W-:Y:S01]  /*d9e0*/  NOP ;  /* 0x0000000000007918 */ /* 0x000fe20000000000 */
[----:B------:R-:W-:Y:S01]  /*d9f0*/  UMOV UR4, 0x50 ;  /* 0x0000005000047882 */ /* 0x000fe20000000000 */
[----:B------:R-:W-:Y:S02]  /*da00*/  IMAD.U32 R0, RZ, RZ, UR8 ;  /* 0x00000008ff007e24 */ /* 0x000fe4000f8e00ff */
[----:B----4-:R-:W-:-:S03]  /*da10*/  IMAD.MOV.U32 R3, RZ, RZ, 0x1 ;  /* 0x00000001ff037424 */ /* 0x010fc600078e00ff */
[----:B------:R-:W-:-:S04]  /*da20*/  LOP3.LUT R0, R0, 0xffff, RZ, 0xc0, !PT ;  /* 0x0000ffff00007812 */ /* 0x000fc800078ec0ff */
[----:B------:R-:W-:-:S05]  /*da30*/  SHF.R.U32.HI R0, RZ, 0x5, R0 ;  /* 0x00000005ff007819 */ /* 0x000fca0000011600 */
[----:B------:R-:W-:Y:S01]  /*da40*/  VIADD R2, R0, 0x10 ;  /* 0x0000001000027836 */ /* 0x000fe20000000000 */
[----:B------:R-:W-:Y:S01]  /*da50*/  SHF.L.U32 R0, R3, R0, RZ ;  /* 0x0000000003007219 */ /* 0x000fe200000006ff */
[----:B-1----:R-:W-:-:S03]  /*da60*/  ULEA UR6, UR5, UR4, 0x18 ;  /* 0x0000000405067291 */ /* 0x002fc6000f8ec0ff */
[----:B------:R-:W-:-:S04]  /*da70*/  SHF.L.U32 R3, R3, R2, RZ ;  /* 0x0000000203037219 */ /* 0x000fc800000006ff */
[----:B------:R-:W-:Y:S02]  /*da80*/  LOP3.LUT R0, R3, R0, RZ, 0xfc, !PT ;  /* 0x0000000003007212 */ /* 0x000fe400078efcff */
[----:B------:R-:W1:Y:S02]  /*da90*/  LDS R5, [UR6] ;  /* 0x00000006ff057984 */ /* 0x000e640008000800 */
[C---:B------:R-:W-:Y:S02]  /*daa0*/  LOP3.LUT R2, R0.reuse, 0xffff, RZ, 0xc0, !PT ;  /* 0x0000ffff00027812 */ /* 0x040fe400078ec0ff */
[----:B-1----:R-:W-:-:S04]  /*dab0*/  LOP3.LUT R3, R0, 0xffff, R5, 0x80, !PT ;  /* 0x0000ffff00037812 */ /* 0x002fc800078e8005 */
[----:B------:R-:W-:-:S13]  /*dac0*/  ISETP.NE.AND P0, PT, R3, R2, PT ;  /* 0x000000020300720c */ /* 0x000fda0003f05270 */
[----:B------:R-:W-:Y:S05]  /*dad0*/  @P0 BRA `(.L_x_14) ;  /* 0x0000000000500947 */ /* 0x000fea0003800000 */
[----:B------:R-:W-:Y:S02]  /*dae0*/  SHF.R.U32.HI R5, RZ, 0x10, R5 ;  /* 0x00000010ff057819 */ /* 0x000fe40000011605 */
[----:B------:R-:W-:-:S04]  /*daf0*/  SHF.R.U32.HI R2, RZ, 0x10, R0 ;  /* 0x00000010ff027819 */ /* 0x000fc80000011600 */
[----:B------:R-:W-:-:S04]  /*db00*/  LOP3.LUT R5, R5, R2, RZ, 0xc0, !PT ;  /* 0x0000000205057212 */ /* 0x000fc800078ec0ff */
[----:B------:R-:W-:-:S13]  /*db10*/  ISETP.NE.AND P0, PT, R5, R2, PT ;  /* 0x000000020500720c */ /* 0x000fda0003f05270 */
[----:B------:R-:W-:Y:S05]  /*db20*/  @P0 BRA `(.L_x_15) ;  /* 0x0000000000300947 */ /* 0x000fea0003800000 */
[----:B------:R-:W-:Y:S01]  /*db30*/  R2UR UR4, R0 ;  /* 0x00000000000472ca */ /* 0x000fe200000e0000 */
[----:B------:R-:W-:Y:S01]  /*db40*/  VOTEU.ANY UR5, UPT, PT ;  /* 0x0000000000057886 */ /* 0x000fe200038e0100 */
[----:B------:R-:W1:Y:S01]  /*db50*/  S2R R0, SR_LANEID ;  /* 0x0000000000007919 */ /* 0x000e620000000000 */
[----:B------:R-:W-:-:S10]  /*db60*/  UFLO.U32 UR5, UR5 ;  /* 0x00000005000572bd */ /* 0x000fd400080e0000 */
[----:B------:R-:W-:-:S06]  /*db70*/  ULOP3.LUT UR4, URZ, UR4, URZ, 0x33, !UPT ;  /* 0x00000004ff047292 */ /* 0x000fcc000f8e33ff */
[----:B------:R-:W-:-:S04]  /*db80*/  IMAD.U32 R2, RZ, RZ, UR4 ;  /* 0x00000004ff027e24 */ /* 0x000fc8000f8e00ff */
[----:B------:R-:W2:Y:S02]  /*db90*/  REDUX UR7, R2 ;  /* 0x00000000020773c4 */ /* 0x000ea40000000000 */
[----:B------:R3:W-:Y:S01]  /*dba0*/  UTCATOMSWS.AND URZ, UR4 ;  /* 0x0000000400ff79e3 */ /* 0x0007e20008000000 */
[----:B-1----:R-:W-:Y:S01]  /*dbb0*/  ISETP.EQ.U32.AND P0, PT, R0, UR5, PT ;  /* 0x0000000500007c0c */ /* 0x002fe2000bf02070 */
[----:B--2---:R-:W-:-:S12]  /*dbc0*/  IMAD.U32 R0, RZ, RZ, UR7 ;  /* 0x00000007ff007e24 */ /* 0x004fd8000f8e00ff */
[----:B------:R3:W-:Y:S01]  /*dbd0*/  @P0 ATOMS.AND RZ, [UR6], R0 ;  /* 0x00000000ffff098c */ /* 0x0007e2000a800006 */
[----:B------:R-:W-:Y:S05]  /*dbe0*/  BRA `(.L_x_13) ;  /* 0x0000000000147947 */ /* 0x000fea0003800000 */
.L_x_15:
[----:B------:R-:W-:-:S07]  /*dbf0*/  MOV R2, 0xdc10 ;  /* 0x0000dc1000027802 */ /* 0x000fce0000000f00 */
[----:B------:R-:W-:Y:S05]  /*dc00*/  CALL.REL.NOINC `($__internal_0_$__cuda_sm10x_tcgen05_guardrail_trap_col_being_dealloced_not_returned_by_alloc) ;  /* 0x00000000002c7944 */ /* 0x000fea0003c00000 */
[----:B------:R-:W-:Y:S05]  /*dc10*/  BRA `(.L_x_13) ;  /* 0x0000000000087947 */ /* 0x000fea0003800000 */
.L_x_14:
[----:B------:R-:W-:-:S07]  /*dc20*/  MOV R2, 0xdc40 ;  /* 0x0000dc4000027802 */ /* 0x000fce0000000f00 */
[----:B------:R-:W-:Y:S05]  /*dc30*/  CALL.REL.NOINC `($__internal_2_$__cuda_sm10x_tcgen05_guardrail_trap_unallocated_columns_being_dealloced) ;  /* 0x0000000000387944 */ /* 0x000fea0003c00000 */
.L_x_13:
[----:B------:R-:W-:Y:S01]  /*dc40*/  NOP ;  /* 0x0000000000007918 */ /* 0x000fe20000000000 */
[----:B---3--:R-:W-:Y:S05]  /*dc50*/  EXIT ;  /* 0x000000000000794d */ /* 0x008fea0003800000 */
.L_x_9:
[----:B------:R-:W1:Y:S02]  /*dc60*/  SYNCS.PHASECHK.TRANS64.TRYWAIT P4, [UR14], R126 ;  /* 0x0000007eff0075a7 */ /* 0x000e64000808110e */
[----:B-1----:R-:W-:Y:S05]  /*dc70*/  @!P4 BRA `(.L_x_9) ;  /* 0xfffffffc00f8c947 */ /* 0x002fea000383ffff */
[----:B------:R-:W-:Y:S05]  /*dc80*/  BRA `(.L_x_16) ;  /* 0xffffffd0000c7947 */ /* 0x000fea000383ffff */
.L_x_12:
[----:B------:R-:W1:Y:S02]  /*dc90*/  SYNCS.PHASECHK.TRANS64.TRYWAIT P1, [UR9], R3 ;  /* 0x00000003ff0075a7 */ /* 0x000e640008021109 */
[----:B-1----:R-:W-:Y:S05]  /*dca0*/  @!P1 BRA `(.L_x_12) ;  /* 0xfffffffc00f89947 */ /* 0x002fea000383ffff */
[----:B------:R-:W-:Y:S05]  /*dcb0*/  BRA `(.L_x_11) ;  /* 0xfffffff400d07947 */ /* 0x000fea000383ffff */
        .weak           $__internal_0_$__cuda_sm10x_tcgen05_guardrail_trap_col_being_dealloced_not_returned_by_alloc
        .type           $__internal_0_$__cuda_sm10x_tcgen05_guardrail_trap_col_being_dealloced_not_returned_by_alloc,@function
        .size           $__internal_0_$__cuda_sm10x_tcgen05_guardrail_trap_col_being_dealloced_not_returned_by_alloc,($__internal_1_$__cuda_sm10x_tcgen05_guardrail_trap_phase_invalid_during_alloc - $__internal_0_$__cuda_sm10x_tcgen05_guardrail_trap_col_being_dealloced_not_returned_by_alloc)
$__internal_0_$__cuda_sm10x_tcgen05_guardrail_trap_col_being_dealloced_not_returned_by_alloc:
[----:B------:R-:W-:Y:S05]  /*dcc0*/  BPT.TRAP 0x1 ;  /* 0x000000040000795c */ /* 0x000fea0000300000 */
[----:B------:R-:W-:-:S04]  /*dcd0*/  IMAD.MOV.U32 R3, RZ, RZ, 0x0 ;  /* 0x00000000ff037424 */ /* 0x000fc800078e00ff */
[----:B------:R-:W-:Y:S05]  /*dce0*/  RET.REL.NODEC R2 `(matmul_kernel) ;  /* 0xffffff2002c47950 */ /* 0x000fea0003c3ffff */
        .weak           $__internal_1_$__cuda_sm10x_tcgen05_guardrail_trap_phase_invalid_during_alloc
        .type           $__internal_1_$__cuda_sm10x_tcgen05_guardrail_trap_phase_invalid_during_alloc,@function
        .size           $__internal_1_$__cuda_sm10x_tcgen05_guardrail_trap_phase_invalid_during_alloc,($__internal_2_$__cuda_sm10x_tcgen05_guardrail_trap_unallocated_columns_being_dealloced - $__internal_1_$__cuda_sm10x_tcgen05_guardrail_trap_phase_invalid_during_alloc)
$__internal_1_$__cuda_sm10x_tcgen05_guardrail_trap_phase_invalid_during_alloc:
[----:B------:R-:W-:Y:S05]  /*dcf0*/  BPT.TRAP 0x1 ;  /* 0x000000040000795c */ /* 0x000fea0000300000 */
[----:B------:R-:W-:-:S04]  /*dd00*/  IMAD.MOV.U32 R3, RZ, RZ, 0x0 ;  /* 0x00000000ff037424 */ /* 0x000fc800078e00ff */
[----:B------:R-:W-:Y:S05]  /*dd10*/  RET.REL.NODEC R2 `(matmul_kernel) ;  /* 0xffffff2002b87950 */ /* 0x000fea0003c3ffff */
        .weak           $__internal_2_$__cuda_sm10x_tcgen05_guardrail_trap_unallocated_columns_being_dealloced
        .type           $__internal_2_$__cuda_sm10x_tcgen05_guardrail_trap_unallocated_columns_being_dealloced,@function
        .size           $__internal_2_$__cuda_sm10x_tcgen05_guardrail_trap_unallocated_columns_being_dealloced,(.L_x_20 - $__internal_2_$__cuda_sm10x_tcgen05_guardrail_trap_unallocated_columns_being_dealloced)
$__internal_2_$__cuda_sm10x_tcgen05_guardrail_trap_unallocated_columns_being_dealloced:
[----:B------:R-:W-:Y:S05]  /*dd20*/  BPT.TRAP 0x1 ;  /* 0x000000040000795c */ /* 0x000fea0000300000 */
[----:B------:R-:W-:-:S04]  /*dd30*/  IMAD.MOV.U32 R3, RZ, RZ, 0x0 ;  /* 0x00000000ff037424 */ /* 0x000fc800078e00ff */
[----:B------:R-:W-:Y:S05]  /*dd40*/  RET.REL.NODEC R2 `(matmul_kernel) ;  /* 0xffffff2002ac7950 */ /* 0x000fea0003c3ffff */
.L_x_17:
[----:B------:R-:W-:-:S00]  /*dd50*/  BRA `(.L_x_17) ;  /* 0xfffffffc00fc7947 */ /* 0x000fc0000383ffff */
[----:B------:R-:W-:-:S00]  /*dd60*/  NOP ;  /* 0x0000000000007918 */ /* 0x000fc00000000000 */
        /* <DEDUP_REMOVED lines=9> */
.L_x_20:


//--------------------- .nv.shared.matmul_kernel  --------------------------
	.section	.nv.shared.matmul_kernel,"aw",@nobits
	.sectionflags	@""
	.align	16
	.zero		1024


//--------------------- .nv.shared.reserved.0     --------------------------
	.section	.nv.shared.reserved.0,"aw",@nobits
	.align	8
	.weak		__nv_reservedSMEM_offset_0_alias
	.size		__nv_reservedSMEM_offset_0_alias, 0, 64
	.other		__nv_reservedSMEM_offset_0_alias,@"STO_CUDA_RESERVED_SHARED STV_DEFAULT"
__nv_reservedSMEM_offset_0_alias:
	.zero		0
.nv.shared.reserved.0:
	.zero		64
	.weak		__nv_reservedSMEM_allocation_phase
	.type		__nv_reservedSMEM_allocation_phase,@object
	.size		__nv_reservedSMEM_allocation_phase,(.L_0 - __nv_reservedSMEM_allocation_phase)
__nv_reservedSMEM_allocation_phase:
	.zero		1
.L_0:
	.zero		7
	.weak		__nv_reservedSMEM_devtool_atexit_pc
	.type		__nv_reservedSMEM_devtool_atexit_pc,@object
	.size		__nv_reservedSMEM_devtool_atexit_pc,(__nv_reservedSMEM_allocation_mask - __nv_reservedSMEM_devtool_atexit_pc)
__nv_reservedSMEM_devtool_atexit_pc:
	.zero		8
	.weak		__nv_reservedSMEM_allocation_mask
	.type		__nv_reservedSMEM_allocation_mask,@object
	.size		__nv_reservedSMEM_allocation_mask,(.L_2 - __nv_reservedSMEM_allocation_mask)
__nv_reservedSMEM_allocation_mask:
	.zero		4
.L_2:


//--------------------- .nv.constant0.matmul_kernel --------------------------
	.section	.nv.constant0.matmul_kernel,"a",@progbits
	.sectionflags	@""
	.align	4
.nv.constant0.matmul_kernel:
	.zero		976


//--------------------- SYMBOLS --------------------------

	.type		.nv.reservedSmem.offset0,@object
	.size		.nv.reservedSmem.offset0,0x4
	.type		.nv.reservedSmem.cap,@object
	.size		.nv.reservedSmem.cap,0x4
